// auto-generated by cutlass_sweep.gemm — config: {"arch": "sm_100", "cluster_m": 2, "cluster_n": 2, "dtype": "tf32", "stages": 3, "tile_k": 64, "tile_m": 128, "tile_n": 256}
#include "cutlass/cutlass.h"
#include "cutlass/gemm/collective/collective_builder.hpp"
#include "cutlass/gemm/device/gemm_universal_adapter.h"
#include "cutlass/gemm/kernel/gemm_universal.hpp"
#include "cutlass/epilogue/collective/collective_builder.hpp"

using ElemA = cutlass::tfloat32_t;
using ElemB = cutlass::tfloat32_t;
using ElemCD = cutlass::tfloat32_t;
using Acc  = float;
using TileShape    = cute::Shape<cute::_128, cute::_256, cute::_64>;
using ClusterShape = cute::Shape<cute::_2, cute::_2, cute::_1>;

using CollectiveEpilogue = typename cutlass::epilogue::collective::CollectiveBuilder<
    cutlass::arch::Sm100, cutlass::arch::OpClassTensorOp,
    TileShape, ClusterShape,
    cutlass::epilogue::collective::EpilogueTileAuto,
    Acc, Acc,
    ElemCD, cutlass::layout::RowMajor, 128 / cutlass::sizeof_bits<ElemCD>::value,
    ElemCD, cutlass::layout::RowMajor, 128 / cutlass::sizeof_bits<ElemCD>::value,
    cutlass::epilogue::collective::EpilogueScheduleAuto
  >::CollectiveOp;

using CollectiveMainloop = typename cutlass::gemm::collective::CollectiveBuilder<
    cutlass::arch::Sm100, cutlass::arch::OpClassTensorOp,
    ElemA, cutlass::layout::RowMajor, 128 / cutlass::sizeof_bits<ElemA>::value,
    ElemB, cutlass::layout::ColumnMajor, 128 / cutlass::sizeof_bits<ElemB>::value,
    Acc,
    TileShape, ClusterShape,
    cutlass::gemm::collective::StageCount<3>,
    cutlass::gemm::collective::KernelScheduleAuto
  >::CollectiveOp;

using GemmKernel = cutlass::gemm::kernel::GemmUniversal<
    cute::Shape<int,int,int,int>,
    CollectiveMainloop,
    CollectiveEpilogue
>;
using Gemm = cutlass::gemm::device::GemmUniversalAdapter<GemmKernel>;

// Force the device kernel symbol into the cubin without needing a host main.
auto* _anchor = &cutlass::device_kernel<GemmKernel>;


// ===== COMPILED SASS (sm_100a) =====

	.target	sm_100a

	.elftype	@"ET_EXEC"


//--------------------- .note.nv.tkinfo           --------------------------
	.section	.note.nv.tkinfo,"",@"SHT_NOTE"
	.sectionflags	@"SHF_NOTE_NV_TKINFO"
	.tkinfo
        /*0018*/ 	.word	0x00000002
        /*0030*/ 	.string	""
        /*0030*/ 	.string	"ptxas"
        /*0030*/ 	.string	"Cuda compilation tools, release 13.0, V13.0.88"
        /*0030*/ 	.string	"Build cuda_13.0.r13.0/compiler.36424714_0"
        /*0030*/ 	.string	"-arch sm_100a -m 64 "



//--------------------- .note.nv.cuinfo           --------------------------
	.section	.note.nv.cuinfo,"",@"SHT_NOTE"
	.sectionflags	@"SHF_NOTE_NV_CUINFO"
        /*0018*/ 	.short	0x0002
        /*001a*/ 	.short	0x0064
        /*001c*/ 	.short	0x0082
	.zero		2


//--------------------- .nv.info                  --------------------------
	.section	.nv.info,"",@"SHT_CUDA_INFO"
	.align	4


	//----- nvinfo : EIATTR_REGCOUNT
	.align		4
        /*0000*/ 	.byte	0x04, 0x2f
        /*0002*/ 	.short	(.L_19 - .L_18)
	.align		4
.L_18:
        /*0004*/ 	.word	index@(_ZN7cutlass13device_kernelINS_4gemm6kernel13GemmUniversalIN4cute5tupleIJiiiiEEENS1_10collective13CollectiveMmaINS1_35MainloopSm100TmaUmmaWarpSpecializedILi3ELi2ELi4ENS5_IJNS4_1CILi2EEESB_NSA_ILi1EEEEEEEENS5_IJNSA_ILi128EEENSA_ILi256EEENSA_ILi64EEEEEENS_10tfloat32_tENS5_IJlSC_lEEESJ_SK_NS4_8TiledMMAINS4_8MMA_AtomIJNS4_23SM100_MMA_TF32_2x1SM_SSISJ_SJ_fLi128ELi256ELNS4_4UMMA5MajorE0ELSP_0ELNSO_7ScaleInE0ELSQ_0EEEEEENS4_6LayoutINS5_IJSC_SC_SC_EEENS5_IJNSA_ILi0EEESV_SV_EEEEENS5_IJNS4_10UnderscoreESY_SY_EEEEENS4_28SM100_TMA_2SM_LOAD_MULTICASTENS4_14ComposedLayoutINS4_7SwizzleILi3ELi4ELi3EEENS4_18smem_ptr_flag_bitsILi32EEENST_INS5_IJNSA_ILi8EEENSA_ILi32EEEEEENS5_IJS18_SC_EEEEEEEvNS4_8identityENS4_18SM100_TMA_2SM_LOADES1C_vS1D_EENS_8epilogue10collective18CollectiveEpilogueINS1G_23Sm100TmaWarpSpecializedILi4ELi2ELi16ELb1ELb0EEEJNS5_IJSH_SG_SH_EEENS5_IJNST_ISH_SC_EENST_INS5_IJNSA_ILi16EEESB_EEENS5_IJSC_SF_EEEEEEEESJ_SK_SJ_SK_NS1G_6fusion15FusionCallbacksIS1K_NS1S_17LinearCombinationISJ_fSJ_fLNS_15FloatRoundStyleE2EEES1L_S1R_JEEENS4_5SM1004TMEM4LOAD26SM100_TMEM_LOAD_32dp32b16xENS4_13SM90_TMA_LOADENS12_INS13_ILi2ELi4ELi3EEES16_NST_INS5_IJS17_S1N_EEENS5_IJS1N_SC_EEEEEEENS4_39AutoVectorizingCopyWithAssumedAlignmentILi128EEENS4_14SM90_TMA_STOREES27_S29_S29_EEEvvEEEEvNT_6ParamsE)
        /*0008*/ 	.word	0x0000004f


	//----- nvinfo : EIATTR_FRAME_SIZE
	.align		4
.L_19:
        /*000c*/ 	.byte	0x04, 0x11
        /*000e*/ 	.short	(.L_21 - .L_20)
	.align		4
.L_20:
        /*0010*/ 	.word	index@($__internal_2_$__cuda_sm10x_tcgen05_guardrail_trap_unallocated_columns_being_dealloced)
        /*0014*/ 	.word	0x00000000


	//----- nvinfo : EIATTR_FRAME_SIZE
	.align		4
.L_21:
        /*0018*/ 	.byte	0x04, 0x11
        /*001a*/ 	.short	(.L_23 - .L_22)
	.align		4
.L_22:
        /*001c*/ 	.word	index@($__internal_1_$__cuda_sm10x_tcgen05_guardrail_trap_phase_invalid_during_alloc)
        /*0020*/ 	.word	0x00000000


	//----- nvinfo : EIATTR_FRAME_SIZE
	.align		4
.L_23:
        /*0024*/ 	.byte	0x04, 0x11
        /*0026*/ 	.short	(.L_25 - .L_24)
	.align		4
.L_24:
        /*0028*/ 	.word	index@($__internal_0_$__cuda_sm10x_tcgen05_guardrail_trap_col_being_dealloced_not_returned_by_alloc)
        /*002c*/ 	.word	0x00000000


	//----- nvinfo : EIATTR_FRAME_SIZE
	.align		4
.L_25:
        /*0030*/ 	.byte	0x04, 0x11
        /*0032*/ 	.short	(.L_27 - .L_26)
	.align		4
.L_26:
        /*0034*/ 	.word	index@(_ZN7cutlass13device_kernelINS_4gemm6kernel13GemmUniversalIN4cute5tupleIJiiiiEEENS1_10collective13CollectiveMmaINS1_35MainloopSm100TmaUmmaWarpSpecializedILi3ELi2ELi4ENS5_IJNS4_1CILi2EEESB_NSA_ILi1EEEEEEEENS5_IJNSA_ILi128EEENSA_ILi256EEENSA_ILi64EEEEEENS_10tfloat32_tENS5_IJlSC_lEEESJ_SK_NS4_8TiledMMAINS4_8MMA_AtomIJNS4_23SM100_MMA_TF32_2x1SM_SSISJ_SJ_fLi128ELi256ELNS4_4UMMA5MajorE0ELSP_0ELNSO_7ScaleInE0ELSQ_0EEEEEENS4_6LayoutINS5_IJSC_SC_SC_EEENS5_IJNSA_ILi0EEESV_SV_EEEEENS5_IJNS4_10UnderscoreESY_SY_EEEEENS4_28SM100_TMA_2SM_LOAD_MULTICASTENS4_14ComposedLayoutINS4_7SwizzleILi3ELi4ELi3EEENS4_18smem_ptr_flag_bitsILi32EEENST_INS5_IJNSA_ILi8EEENSA_ILi32EEEEEENS5_IJS18_SC_EEEEEEEvNS4_8identityENS4_18SM100_TMA_2SM_LOADES1C_vS1D_EENS_8epilogue10collective18CollectiveEpilogueINS1G_23Sm100TmaWarpSpecializedILi4ELi2ELi16ELb1ELb0EEEJNS5_IJSH_SG_SH_EEENS5_IJNST_ISH_SC_EENST_INS5_IJNSA_ILi16EEESB_EEENS5_IJSC_SF_EEEEEEEESJ_SK_SJ_SK_NS1G_6fusion15FusionCallbacksIS1K_NS1S_17LinearCombinationISJ_fSJ_fLNS_15FloatRoundStyleE2EEES1L_S1R_JEEENS4_5SM1004TMEM4LOAD26SM100_TMEM_LOAD_32dp32b16xENS4_13SM90_TMA_LOADENS12_INS13_ILi2ELi4ELi3EEES16_NST_INS5_IJS17_S1N_EEENS5_IJS1N_SC_EEEEEEENS4_39AutoVectorizingCopyWithAssumedAlignmentILi128EEENS4_14SM90_TMA_STOREES27_S29_S29_EEEvvEEEEvNT_6ParamsE)
        /*0038*/ 	.word	0x00000000


	//----- nvinfo : EIATTR_MIN_STACK_SIZE
	.align		4
.L_27:
        /*003c*/ 	.byte	0x04, 0x12
        /*003e*/ 	.short	(.L_29 - .L_28)
	.align		4
.L_28:
        /*0040*/ 	.word	index@(_ZN7cutlass13device_kernelINS_4gemm6kernel13GemmUniversalIN4cute5tupleIJiiiiEEENS1_10collective13CollectiveMmaINS1_35MainloopSm100TmaUmmaWarpSpecializedILi3ELi2ELi4ENS5_IJNS4_1CILi2EEESB_NSA_ILi1EEEEEEEENS5_IJNSA_ILi128EEENSA_ILi256EEENSA_ILi64EEEEEENS_10tfloat32_tENS5_IJlSC_lEEESJ_SK_NS4_8TiledMMAINS4_8MMA_AtomIJNS4_23SM100_MMA_TF32_2x1SM_SSISJ_SJ_fLi128ELi256ELNS4_4UMMA5MajorE0ELSP_0ELNSO_7ScaleInE0ELSQ_0EEEEEENS4_6LayoutINS5_IJSC_SC_SC_EEENS5_IJNSA_ILi0EEESV_SV_EEEEENS5_IJNS4_10UnderscoreESY_SY_EEEEENS4_28SM100_TMA_2SM_LOAD_MULTICASTENS4_14ComposedLayoutINS4_7SwizzleILi3ELi4ELi3EEENS4_18smem_ptr_flag_bitsILi32EEENST_INS5_IJNSA_ILi8EEENSA_ILi32EEEEEENS5_IJS18_SC_EEEEEEEvNS4_8identityENS4_18SM100_TMA_2SM_LOADES1C_vS1D_EENS_8epilogue10collective18CollectiveEpilogueINS1G_23Sm100TmaWarpSpecializedILi4ELi2ELi16ELb1ELb0EEEJNS5_IJSH_SG_SH_EEENS5_IJNST_ISH_SC_EENST_INS5_IJNSA_ILi16EEESB_EEENS5_IJSC_SF_EEEEEEEESJ_SK_SJ_SK_NS1G_6fusion15FusionCallbacksIS1K_NS1S_17LinearCombinationISJ_fSJ_fLNS_15FloatRoundStyleE2EEES1L_S1R_JEEENS4_5SM1004TMEM4LOAD26SM100_TMEM_LOAD_32dp32b16xENS4_13SM90_TMA_LOADENS12_INS13_ILi2ELi4ELi3EEES16_NST_INS5_IJS17_S1N_EEENS5_IJS1N_SC_EEEEEEENS4_39AutoVectorizingCopyWithAssumedAlignmentILi128EEENS4_14SM90_TMA_STOREES27_S29_S29_EEEvvEEEEvNT_6ParamsE)
        /*0044*/ 	.word	0x00000000
.L_29:


//--------------------- .nv.compat                --------------------------
	.section	.nv.compat,"",@"SHT_CUDA_COMPAT_INFO"
	.align	4
        /*0000*/ 	.byte	0x02, 0x09, 0x01, 0x00, 0x02, 0x02, 0x02, 0x00, 0x02, 0x05, 0x05, 0x00, 0x03, 0x07, 0x01, 0x01
        /*0010*/ 	.byte	0x02, 0x03, 0x01, 0x00, 0x02, 0x06, 0x01, 0x00, 0x04, 0x0b, 0x08, 0x00, 0x09, 0x00, 0x00, 0x00
        /*0020*/ 	.byte	0x00, 0x00, 0x00, 0x00


//--------------------- .nv.info._ZN7cutlass13device_kernelINS_4gemm6kernel13GemmUniversalIN4cute5tupleIJiiiiEEENS1_10collective13CollectiveMmaINS1_35MainloopSm100TmaUmmaWarpSpecializedILi3ELi2ELi4ENS5_IJNS4_1CILi2EEESB_NSA_ILi1EEEEEEEENS5_IJNSA_ILi128EEENSA_ILi256EEENSA_ILi64EEEEEENS_10tfloat32_tENS5_IJlSC_lEEESJ_SK_NS4_8TiledMMAINS4_8MMA_AtomIJNS4_23SM100_MMA_TF32_2x1SM_SSISJ_SJ_fLi128ELi256ELNS4_4UMMA5MajorE0ELSP_0ELNSO_7ScaleInE0ELSQ_0EEEEEENS4_6LayoutINS5_IJSC_SC_SC_EEENS5_IJNSA_ILi0EEESV_SV_EEEEENS5_IJNS4_10UnderscoreESY_SY_EEEEENS4_28SM100_TMA_2SM_LOAD_MULTICASTENS4_14ComposedLayoutINS4_7SwizzleILi3ELi4ELi3EEENS4_18smem_ptr_flag_bitsILi32EEENST_INS5_IJNSA_ILi8EEENSA_ILi32EEEEEENS5_IJS18_SC_EEEEEEEvNS4_8identityENS4_18SM100_TMA_2SM_LOADES1C_vS1D_EENS_8epilogue10collective18CollectiveEpilogueINS1G_23Sm100TmaWarpSpecializedILi4ELi2ELi16ELb1ELb0EEEJNS5_IJSH_SG_SH_EEENS5_IJNST_ISH_SC_EENST_INS5_IJNSA_ILi16EEESB_EEENS5_IJSC_SF_EEEEEEEESJ_SK_SJ_SK_NS1G_6fusion15FusionCallbacksIS1K_NS1S_17LinearCombinationISJ_fSJ_fLNS_15FloatRoundStyleE2EEES1L_S1R_JEEENS4_5SM1004TMEM4LOAD26SM100_TMEM_LOAD_32dp32b16xENS4_13SM90_TMA_LOADENS12_INS13_ILi2ELi4ELi3EEES16_NST_INS5_IJS17_S1N_EEENS5_IJS1N_SC_EEEEEEENS4_39AutoVectorizingCopyWithAssumedAlignmentILi128EEENS4_14SM90_TMA_STOREES27_S29_S29_EEEvvEEEEvNT_6ParamsE --------------------------
	.section	.nv.info._ZN7cutlass13device_kernelINS_4gemm6kernel13GemmUniversalIN4cute5tupleIJiiiiEEENS1_10collective13CollectiveMmaINS1_35MainloopSm100TmaUmmaWarpSpecializedILi3ELi2ELi4ENS5_IJNS4_1CILi2EEESB_NSA_ILi1EEEEEEEENS5_IJNSA_ILi128EEENSA_ILi256EEENSA_ILi64EEEEEENS_10tfloat32_tENS5_IJlSC_lEEESJ_SK_NS4_8TiledMMAINS4_8MMA_AtomIJNS4_23SM100_MMA_TF32_2x1SM_SSISJ_SJ_fLi128ELi256ELNS4_4UMMA5MajorE0ELSP_0ELNSO_7ScaleInE0ELSQ_0EEEEEENS4_6LayoutINS5_IJSC_SC_SC_EEENS5_IJNSA_ILi0EEESV_SV_EEEEENS5_IJNS4_10UnderscoreESY_SY_EEEEENS4_28SM100_TMA_2SM_LOAD_MULTICASTENS4_14ComposedLayoutINS4_7SwizzleILi3ELi4ELi3EEENS4_18smem_ptr_flag_bitsILi32EEENST_INS5_IJNSA_ILi8EEENSA_ILi32EEEEEENS5_IJS18_SC_EEEEEEEvNS4_8identityENS4_18SM100_TMA_2SM_LOADES1C_vS1D_EENS_8epilogue10collective18CollectiveEpilogueINS1G_23Sm100TmaWarpSpecializedILi4ELi2ELi16ELb1ELb0EEEJNS5_IJSH_SG_SH_EEENS5_IJNST_ISH_SC_EENST_INS5_IJNSA_ILi16EEESB_EEENS5_IJSC_SF_EEEEEEEESJ_SK_SJ_SK_NS1G_6fusion15FusionCallbacksIS1K_NS1S_17LinearCombinationISJ_fSJ_fLNS_15FloatRoundStyleE2EEES1L_S1R_JEEENS4_5SM1004TMEM4LOAD26SM100_TMEM_LOAD_32dp32b16xENS4_13SM90_TMA_LOADENS12_INS13_ILi2ELi4ELi3EEES16_NST_INS5_IJS17_S1N_EEENS5_IJS1N_SC_EEEEEEENS4_39AutoVectorizingCopyWithAssumedAlignmentILi128EEENS4_14SM90_TMA_STOREES27_S29_S29_EEEvvEEEEvNT_6ParamsE,"",@"SHT_CUDA_INFO"
	.sectionflags	@""
	.align	4


	//----- nvinfo : EIATTR_CUDA_API_VERSION
	.align		4
        /*0000*/ 	.byte	0x04, 0x37
        /*0002*/ 	.short	(.L_31 - .L_30)
.L_30:
        /*0004*/ 	.word	0x00000082


	//----- nvinfo : EIATTR_KPARAM_INFO
	.align		4
.L_31:
        /*0008*/ 	.byte	0x04, 0x17
        /*000a*/ 	.short	(.L_33 - .L_32)
.L_32:
        /*000c*/ 	.word	0x00000000
        /*0010*/ 	.short	0x0000
        /*0012*/ 	.short	0x0000
        /*0014*/ 	.byte	0x00, 0xf0, 0x01, 0x20


	//----- nvinfo : EIATTR_AT_ENTRY_FRAGMENTS
	.align		4
.L_33:
        /*0018*/ 	.byte	0x04, 0x4f
        /*001a*/ 	.short	(.L_35 - .L_34)


	//   ....[0]....
.L_34:
        /*001c*/ 	.word	0x00000007


	//----- nvinfo : EIATTR_RESERVED_SMEM_USED
	.align		4
.L_35:
        /*0020*/ 	.byte	0x01, 0x41
	.zero		2


	//----- nvinfo : EIATTR_SPARSE_MMA_MASK
	.align		4
        /*0024*/ 	.byte	0x03, 0x50
        /*0026*/ 	.short	0x0000


	//----- nvinfo : EIATTR_TCGEN05_2CTA_USED
	.align		4
        /*0028*/ 	.byte	0x01, 0x52
	.zero		2


	//----- nvinfo : EIATTR_MAXREG_COUNT
	.align		4
        /*002c*/ 	.byte	0x03, 0x1b
        /*002e*/ 	.short	0x00ff


	//----- nvinfo : EIATTR_NUM_BARRIERS
	.align		4
        /*0030*/ 	.byte	0x02, 0x4c
        /*0032*/ 	.byte	0x07
	.zero		1


	//----- nvinfo : EIATTR_EXTERNS
	.align		4
        /*0034*/ 	.byte	0x04, 0x0f
        /*0036*/ 	.short	(.L_37 - .L_36)


	//   ....[0]....
	.align		4
.L_36:
        /*0038*/ 	.word	index@(__assertfail)


	//----- nvinfo : EIATTR_MERCURY_ISA_VERSION
	.align		4
.L_37:
        /*003c*/ 	.byte	0x03, 0x5f
        /*003e*/ 	.short	0x0101


	//----- nvinfo : EIATTR_INT_WARP_WIDE_INSTR_OFFSETS
	.align		4
        /*0040*/ 	.byte	0x04, 0x31
        /*0042*/ 	.short	(.L_39 - .L_38)


	//   ....[0]....
.L_38:
        /*0044*/ 	.word	0x00000d50


	//   ....[1]....
        /*0048*/ 	.word	0x00000df0


	//   ....[2]....
        /*004c*/ 	.word	0x000045f0


	//   ....[3]....
        /*0050*/ 	.word	0x00004620


	//   ....[4]....
        /*0054*/ 	.word	0x00004640


	//   ....[5]....
        /*0058*/ 	.word	0x00005170


	//   ....[6]....
        /*005c*/ 	.word	0x00005200


	//   ....[7]....
        /*0060*/ 	.word	0x000052c0


	//   ....[8]....
        /*0064*/ 	.word	0x00005330


	//   ....[9]....
        /*0068*/ 	.word	0x000053e0


	//   ....[10]....
        /*006c*/ 	.word	0x000054a0


	//   ....[11]....
        /*0070*/ 	.word	0x00005510


	//   ....[12]....
        /*0074*/ 	.word	0x000055c0


	//   ....[13]....
        /*0078*/ 	.word	0x00005670


	//   ....[14]....
        /*007c*/ 	.word	0x000056e0


	//   ....[15]....
        /*0080*/ 	.word	0x00005790


	//   ....[16]....
        /*0084*/ 	.word	0x00005860


	//   ....[17]....
        /*0088*/ 	.word	0x000058d0


	//   ....[18]....
        /*008c*/ 	.word	0x00005990


	//   ....[19]....
        /*0090*/ 	.word	0x00005a40


	//   ....[20]....
        /*0094*/ 	.word	0x00005ab0


	//   ....[21]....
        /*0098*/ 	.word	0x00005b70


	//   ....[22]....
        /*009c*/ 	.word	0x00005c20


	//   ....[23]....
        /*00a0*/ 	.word	0x00005c90


	//   ....[24]....
        /*00a4*/ 	.word	0x00005d50


	//   ....[25]....
        /*00a8*/ 	.word	0x00005df0


	//   ....[26]....
        /*00ac*/ 	.word	0x00005e80


	//   ....[27]....
        /*00b0*/ 	.word	0x00005f50


	//   ....[28]....
        /*00b4*/ 	.word	0x00006050


	//----- nvinfo : EIATTR_COOP_GROUP_MASK_REGIDS
	.align		4
.L_39:
        /*00b8*/ 	.byte	0x04, 0x29
        /*00ba*/ 	.short	(.L_41 - .L_40)


	//   ....[0]....
.L_40:
        /*00bc*/ 	.word	0xffffffff


	//   ....[1]....
        /*00c0*/ 	.word	0xffffffff


	//   ....[2]....
        /*00c4*/ 	.word	0xffffffff


	//   ....[3]....
        /*00c8*/ 	.word	0xffffffff


	//   ....[4]....
        /*00cc*/ 	.word	0xffffffff


	//   ....[5]....
        /*00d0*/ 	.word	0xffffffff


	//   ....[6]....
        /*00d4*/ 	.word	0xffffffff


	//   ....[7]....
        /*00d8*/ 	.word	0xffffffff


	//   ....[8]....
        /*00dc*/ 	.word	0xffffffff


	//   ....[9]....
        /*00e0*/ 	.word	0xffffffff


	//   ....[10]....
        /*00e4*/ 	.word	0xffffffff


	//   ....[11]....
        /*00e8*/ 	.word	0xffffffff


	//   ....[12]....
        /*00ec*/ 	.word	0xffffffff


	//   ....[13]....
        /*00f0*/ 	.word	0xffffffff


	//----- nvinfo : EIATTR_COOP_GROUP_INSTR_OFFSETS
	.align		4
.L_41:
        /*00f4*/ 	.byte	0x04, 0x28
        /*00f6*/ 	.short	(.L_43 - .L_42)


	//   ....[0]....
.L_42:
        /*00f8*/ 	.word	0x000000b0


	//   ....[1]....
        /*00fc*/ 	.word	0x00000520


	//   ....[2]....
        /*0100*/ 	.word	0x000006c0


	//   ....[3]....
        /*0104*/ 	.word	0x00000850


	//   ....[4]....
        /*0108*/ 	.word	0x00000940


	//   ....[5]....
        /*010c*/ 	.word	0x00000aa0


	//   ....[6]....
        /*0110*/ 	.word	0x00000c30


	//   ....[7]....
        /*0114*/ 	.word	0x00000e70


	//   ....[8]....
        /*0118*/ 	.word	0x000023e0


	//   ....[9]....
        /*011c*/ 	.word	0x00003210


	//   ....[10]....
        /*0120*/ 	.word	0x000036e0


	//   ....[11]....
        /*0124*/ 	.word	0x00003710


	//   ....[12]....
        /*0128*/ 	.word	0x000044f0


	//   ....[13]....
        /*012c*/ 	.word	0x00004700


	//----- nvinfo : EIATTR_VRC_CTA_INIT_COUNT
	.align		4
.L_43:
        /*0130*/ 	.byte	0x02, 0x4a
        /*0132*/ 	.byte	0x80
	.zero		1


	//----- nvinfo : EIATTR_SYSCALL_OFFSETS
	.align		4
        /*0134*/ 	.byte	0x04, 0x46
        /*0136*/ 	.short	(.L_45 - .L_44)


	//   ....[0]....
.L_44:
        /*0138*/ 	.word	0x00006c40


	//   ....[1]....
        /*013c*/ 	.word	0x00006d30


	//   ....[2]....
        /*0140*/ 	.word	0x000074f0


	//   ....[3]....
        /*0144*/ 	.word	0x00007eb0


	//   ....[4]....
        /*0148*/ 	.word	0x00008850


	//   ....[5]....
        /*014c*/ 	.word	0x00009240


	//   ....[6]....
        /*0150*/ 	.word	0x00009c30


	//   ....[7]....
        /*0154*/ 	.word	0x0000a640


	//   ....[8]....
        /*0158*/ 	.word	0x0000b030


	//   ....[9]....
        /*015c*/ 	.word	0x0000b9d0


	//----- nvinfo : EIATTR_MBARRIER_INSTR_OFFSETS
	.align		4
.L_45:
        /*0160*/ 	.byte	0x04, 0x39
        /*0162*/ 	.short	(.L_47 - .L_46)


	//   ....[0]....
.L_46:
        /*0164*/ 	.word	0x00000650
        /*0168*/ 	.word	0x000000ff
        /*016c*/ 	.word	0x00000000
        /*0170*/ 	.short	0x0100
        /*0172*/ 	.byte	0x04
	.zero		1


	//   ....[1]....
        /*0174*/ 	.word	0x00000660
        /*0178*/ 	.word	0x000000ff
        /*017c*/ 	.word	0x00000018
        /*0180*/ 	.short	0x0100
        /*0182*/ 	.byte	0x04
	.zero		1


	//   ....[2]....
        /*0184*/ 	.word	0x00000670
        /*0188*/ 	.word	0x000000ff
        /*018c*/ 	.word	0x00000008
        /*0190*/ 	.short	0x0100
        /*0192*/ 	.byte	0x04
	.zero		1


	//   ....[3]....
        /*0194*/ 	.word	0x00000680
        /*0198*/ 	.word	0x000000ff
        /*019c*/ 	.word	0x00000020
        /*01a0*/ 	.short	0x0100
        /*01a2*/ 	.byte	0x04
	.zero		1


	//   ....[4]....
        /*01a4*/ 	.word	0x00000690
        /*01a8*/ 	.word	0x000000ff
        /*01ac*/ 	.word	0x00000010
        /*01b0*/ 	.short	0x0100
        /*01b2*/ 	.byte	0x04
	.zero		1


	//   ....[5]....
        /*01b4*/ 	.word	0x000006a0
        /*01b8*/ 	.word	0x000000ff
        /*01bc*/ 	.word	0x00000028
        /*01c0*/ 	.short	0x0100
        /*01c2*/ 	.byte	0x04
	.zero		1


	//   ....[6]....
        /*01c4*/ 	.word	0x000007c0
        /*01c8*/ 	.word	0x000000ff
        /*01cc*/ 	.word	0x00000030
        /*01d0*/ 	.short	0x0100
        /*01d2*/ 	.byte	0x04
	.zero		1


	//   ....[7]....
        /*01d4*/ 	.word	0x000007d0
        /*01d8*/ 	.word	0x000000ff
        /*01dc*/ 	.word	0x00000050
        /*01e0*/ 	.short	0x0100
        /*01e2*/ 	.byte	0x04
	.zero		1


	//   ....[8]....
        /*01e4*/ 	.word	0x000007e0
        /*01e8*/ 	.word	0x000000ff
        /*01ec*/ 	.word	0x00000038
        /*01f0*/ 	.short	0x0100
        /*01f2*/ 	.byte	0x04
	.zero		1


	//   ....[9]....
        /*01f4*/ 	.word	0x000007f0
        /*01f8*/ 	.word	0x000000ff
        /*01fc*/ 	.word	0x00000058
        /*0200*/ 	.short	0x0100
        /*0202*/ 	.byte	0x04
	.zero		1


	//   ....[10]....
        /*0204*/ 	.word	0x00000800
        /*0208*/ 	.word	0x000000ff
        /*020c*/ 	.word	0x00000040
        /*0210*/ 	.short	0x0100
        /*0212*/ 	.byte	0x04
	.zero		1


	//   ....[11]....
        /*0214*/ 	.word	0x00000810
        /*0218*/ 	.word	0x000000ff
        /*021c*/ 	.word	0x00000060
        /*0220*/ 	.short	0x0100
        /*0222*/ 	.byte	0x04
	.zero		1


	//   ....[12]....
        /*0224*/ 	.word	0x00000820
        /*0228*/ 	.word	0x000000ff
        /*022c*/ 	.word	0x00000048
        /*0230*/ 	.short	0x0100
        /*0232*/ 	.byte	0x04
	.zero		1


	//   ....[13]....
        /*0234*/ 	.word	0x00000830
        /*0238*/ 	.word	0x000000ff
        /*023c*/ 	.word	0x00000068
        /*0240*/ 	.short	0x0100
        /*0242*/ 	.byte	0x04
	.zero		1


	//   ....[14]....
        /*0244*/ 	.word	0x00000910
        /*0248*/ 	.word	0x000000ff
        /*024c*/ 	.word	0x00000070
        /*0250*/ 	.short	0x0100
        /*0252*/ 	.byte	0x06
	.zero		1


	//   ....[15]....
        /*0254*/ 	.word	0x00000920
        /*0258*/ 	.word	0x000000ff
        /*025c*/ 	.word	0x00000078
        /*0260*/ 	.short	0x0100
        /*0262*/ 	.byte	0x06
	.zero		1


	//   ....[16]....
        /*0264*/ 	.word	0x00000a50
        /*0268*/ 	.word	0x000000ff
        /*026c*/ 	.word	0x00000080
        /*0270*/ 	.short	0x0100
        /*0272*/ 	.byte	0x06
	.zero		1


	//   ....[17]....
        /*0274*/ 	.word	0x00000a60
        /*0278*/ 	.word	0x000000ff
        /*027c*/ 	.word	0x00000090
        /*0280*/ 	.short	0x0100
        /*0282*/ 	.byte	0x06
	.zero		1


	//   ....[18]....
        /*0284*/ 	.word	0x00000a70
        /*0288*/ 	.word	0x000000ff
        /*028c*/ 	.word	0x00000088
        /*0290*/ 	.short	0x0100
        /*0292*/ 	.byte	0x06
	.zero		1


	//   ....[19]....
        /*0294*/ 	.word	0x00000a80
        /*0298*/ 	.word	0x000000ff
        /*029c*/ 	.word	0x00000098
        /*02a0*/ 	.short	0x0100
        /*02a2*/ 	.byte	0x06
	.zero		1


	//   ....[20]....
        /*02a4*/ 	.word	0x00000ba0
        /*02a8*/ 	.word	0x000000ff
        /*02ac*/ 	.word	0x000000a0
        /*02b0*/ 	.short	0x0100
        /*02b2*/ 	.byte	0x04
	.zero		1


	//   ....[21]....
        /*02b4*/ 	.word	0x00000bb0
        /*02b8*/ 	.word	0x000000ff
        /*02bc*/ 	.word	0x000000c0
        /*02c0*/ 	.short	0x0100
        /*02c2*/ 	.byte	0x04
	.zero		1


	//   ....[22]....
        /*02c4*/ 	.word	0x00000bc0
        /*02c8*/ 	.word	0x000000ff
        /*02cc*/ 	.word	0x000000a8
        /*02d0*/ 	.short	0x0100
        /*02d2*/ 	.byte	0x04
	.zero		1


	//   ....[23]....
        /*02d4*/ 	.word	0x00000bd0
        /*02d8*/ 	.word	0x000000ff
        /*02dc*/ 	.word	0x000000c8
        /*02e0*/ 	.short	0x0100
        /*02e2*/ 	.byte	0x04
	.zero		1


	//   ....[24]....
        /*02e4*/ 	.word	0x00000be0
        /*02e8*/ 	.word	0x000000ff
        /*02ec*/ 	.word	0x000000b0
        /*02f0*/ 	.short	0x0100
        /*02f2*/ 	.byte	0x04
	.zero		1


	//   ....[25]....
        /*02f4*/ 	.word	0x00000bf0
        /*02f8*/ 	.word	0x000000ff
        /*02fc*/ 	.word	0x000000d0
        /*0300*/ 	.short	0x0100
        /*0302*/ 	.byte	0x04
	.zero		1


	//   ....[26]....
        /*0304*/ 	.word	0x00000c00
        /*0308*/ 	.word	0x000000ff
        /*030c*/ 	.word	0x000000b8
        /*0310*/ 	.short	0x0100
        /*0312*/ 	.byte	0x04
	.zero		1


	//   ....[27]....
        /*0314*/ 	.word	0x00000c10
        /*0318*/ 	.word	0x000000ff
        /*031c*/ 	.word	0x000000d8
        /*0320*/ 	.short	0x0100
        /*0322*/ 	.byte	0x04
	.zero		1


	//   ....[28]....
        /*0324*/ 	.word	0x00000d00
        /*0328*/ 	.word	0x000000ff
        /*032c*/ 	.word	0x000000e0
        /*0330*/ 	.short	0x0100
        /*0332*/ 	.byte	0x04
	.zero		1


	//   ....[29]....
        /*0334*/ 	.word	0x00000d10
        /*0338*/ 	.word	0x000000ff
        /*033c*/ 	.word	0x000000f0
        /*0340*/ 	.short	0x0100
        /*0342*/ 	.byte	0x04
	.zero		1


	//   ....[30]....
        /*0344*/ 	.word	0x00000d20
        /*0348*/ 	.word	0x000000ff
        /*034c*/ 	.word	0x000000e8
        /*0350*/ 	.short	0x0100
        /*0352*/ 	.byte	0x04
	.zero		1


	//   ....[31]....
        /*0354*/ 	.word	0x00000d30
        /*0358*/ 	.word	0x000000ff
        /*035c*/ 	.word	0x000000f8
        /*0360*/ 	.short	0x0100
        /*0362*/ 	.byte	0x04
	.zero		1


	//   ....[32]....
        /*0364*/ 	.word	0x00000e30
        /*0368*/ 	.word	0x000000ff
        /*036c*/ 	.word	0x00000100
        /*0370*/ 	.short	0x0100
        /*0372*/ 	.byte	0x06
	.zero		1


	//   ....[33]....
        /*0374*/ 	.word	0x00001a30
        /*0378*/ 	.word	0x00000000
        /*037c*/ 	.word	0x000000f0
        /*0380*/ 	.short	0x010a
        /*0382*/ 	.byte	0xff
	.zero		1


	//   ....[34]....
        /*0384*/ 	.word	0x00001a60
        /*0388*/ 	.word	0x00000000
        /*038c*/ 	.word	0x000000e0
        /*0390*/ 	.short	0x0101
        /*0392*/ 	.byte	0xff
	.zero		1


	//   ....[35]....
        /*0394*/ 	.word	0x00001b20
        /*0398*/ 	.word	0x000000ff
        /*039c*/ 	.word	0x00000018
        /*03a0*/ 	.short	0x010a
        /*03a2*/ 	.byte	0x04
	.zero		1


	//   ....[36]....
        /*03a4*/ 	.word	0x00001bf0
        /*03a8*/ 	.word	0x000000ff
        /*03ac*/ 	.word	0x00000018
        /*03b0*/ 	.short	0x010a
        /*03b2*/ 	.byte	0x21
	.zero		1


	//   ....[37]....
        /*03b4*/ 	.word	0x00001da0
        /*03b8*/ 	.word	0x000000ff
        /*03bc*/ 	.word	0x00000018
        /*03c0*/ 	.short	0x010a
        /*03c2*/ 	.byte	0x05
	.zero		1


	//   ....[38]....
        /*03c4*/ 	.word	0x00001f80
        /*03c8*/ 	.word	0x000000ff
        /*03cc*/ 	.word	0x00000078
        /*03d0*/ 	.short	0x0101
        /*03d2*/ 	.byte	0x0e
	.zero		1


	//   ....[39]....
        /*03d4*/ 	.word	0x00001fa0
        /*03d8*/ 	.word	0x000000ff
        /*03dc*/ 	.word	0x00000018
        /*03e0*/ 	.short	0x010a
        /*03e2*/ 	.byte	0x04
	.zero		1


	//   ....[40]....
        /*03e4*/ 	.word	0x00002020
        /*03e8*/ 	.word	0x000000ff
        /*03ec*/ 	.word	0x00000018
        /*03f0*/ 	.short	0x010a
        /*03f2*/ 	.byte	0x07
	.zero		1


	//   ....[41]....
        /*03f4*/ 	.word	0x00002160
        /*03f8*/ 	.word	0x000000ff
        /*03fc*/ 	.word	0x00000018
        /*0400*/ 	.short	0x010a
        /*0402*/ 	.byte	0x04
	.zero		1


	//   ....[42]....
        /*0404*/ 	.word	0x00002410
        /*0408*/ 	.word	0x00000003
        /*040c*/ 	.word	0x00000080
        /*0410*/ 	.short	0x010a
        /*0412*/ 	.byte	0xff
	.zero		1


	//   ....[43]....
        /*0414*/ 	.word	0x00002560
        /*0418*/ 	.word	0x00000000
        /*041c*/ 	.word	0x00000000
        /*0420*/ 	.short	0x0101
        /*0422*/ 	.byte	0xff
	.zero		1


	//   ....[44]....
        /*0424*/ 	.word	0x00002b20
        /*0428*/ 	.word	0x000000ff
        /*042c*/ 	.word	0x00000000
        /*0430*/ 	.short	0x010a
        /*0432*/ 	.byte	0x04
	.zero		1


	//   ....[45]....
        /*0434*/ 	.word	0x00002bb0
        /*0438*/ 	.word	0x000000ff
        /*043c*/ 	.word	0x00000000
        /*0440*/ 	.short	0x010a
        /*0442*/ 	.byte	0x05
	.zero		1


	//   ....[46]....
        /*0444*/ 	.word	0x00002c50
        /*0448*/ 	.word	0x00000000
        /*044c*/ 	.word	0x00000000
        /*0450*/ 	.short	0x010a
        /*0452*/ 	.byte	0xff
	.zero		1


	//   ....[47]....
        /*0454*/ 	.word	0x00002d70
        /*0458*/ 	.word	0x00000000
        /*045c*/ 	.word	0x000000e0
        /*0460*/ 	.short	0x010a
        /*0462*/ 	.byte	0xff
	.zero		1


	//   ....[48]....
        /*0464*/ 	.word	0x00002de0
        /*0468*/ 	.word	0x00000000
        /*046c*/ 	.word	0x00000000
        /*0470*/ 	.short	0x0101
        /*0472*/ 	.byte	0xff
	.zero		1


	//   ....[49]....
        /*0474*/ 	.word	0x00002e00
        /*0478*/ 	.word	0x000000ff
        /*047c*/ 	.word	0x00000090
        /*0480*/ 	.short	0x010a
        /*0482*/ 	.byte	0x04
	.zero		1


	//   ....[50]....
        /*0484*/ 	.word	0x00002f20
        /*0488*/ 	.word	0x00000000
        /*048c*/ 	.word	0x00000080
        /*0490*/ 	.short	0x010a
        /*0492*/ 	.byte	0xff
	.zero		1


	//   ....[51]....
        /*0494*/ 	.word	0x00003020
        /*0498*/ 	.word	0x00000000
        /*049c*/ 	.word	0x00000000
        /*04a0*/ 	.short	0x0101
        /*04a2*/ 	.byte	0xff
	.zero		1


	//   ....[52]....
        /*04a4*/ 	.word	0x000030b0
        /*04a8*/ 	.word	0x000000ff
        /*04ac*/ 	.word	0x00000090
        /*04b0*/ 	.short	0x0106
        /*04b2*/ 	.byte	0x04
	.zero		1


	//   ....[53]....
        /*04b4*/ 	.word	0x000030d0
        /*04b8*/ 	.word	0x000000ff
        /*04bc*/ 	.word	0x00000090
        /*04c0*/ 	.short	0x010a
        /*04c2*/ 	.byte	0x04
	.zero		1


	//   ....[54]....
        /*04c4*/ 	.word	0x00003160
        /*04c8*/ 	.word	0x000000ff
        /*04cc*/ 	.word	0x00000090
        /*04d0*/ 	.short	0x0106
        /*04d2*/ 	.byte	0x07
	.zero		1


	//   ....[55]....
        /*04d4*/ 	.word	0x000031a0
        /*04d8*/ 	.word	0x00000000
        /*04dc*/ 	.word	0x00000090
        /*04e0*/ 	.short	0x010a
        /*04e2*/ 	.byte	0xff
	.zero		1


	//   ....[56]....
        /*04e4*/ 	.word	0x000033e0
        /*04e8*/ 	.word	0x000000ff
        /*04ec*/ 	.word	0x00000008
        /*04f0*/ 	.short	0x010a
        /*04f2*/ 	.byte	0x05
	.zero		1


	//   ....[57]....
        /*04f4*/ 	.word	0x00003400
        /*04f8*/ 	.word	0x000000ff
        /*04fc*/ 	.word	0x00000008
        /*0500*/ 	.short	0x010a
        /*0502*/ 	.byte	0x05
	.zero		1


	//   ....[58]....
        /*0504*/ 	.word	0x00003590
        /*0508*/ 	.word	0x000000ff
        /*050c*/ 	.word	0x00000008
        /*0510*/ 	.short	0x010a
        /*0512*/ 	.byte	0x05
	.zero		1


	//   ....[59]....
        /*0514*/ 	.word	0x000035b0
        /*0518*/ 	.word	0x000000ff
        /*051c*/ 	.word	0x00000008
        /*0520*/ 	.short	0x010a
        /*0522*/ 	.byte	0x05
	.zero		1


	//   ....[60]....
        /*0524*/ 	.word	0x00003670
        /*0528*/ 	.word	0x000000ff
        /*052c*/ 	.word	0x00000000
        /*0530*/ 	.short	0x0101
        /*0532*/ 	.byte	0x04
	.zero		1


	//   ....[61]....
        /*0534*/ 	.word	0x00003a30
        /*0538*/ 	.word	0x00000000
        /*053c*/ 	.word	0x00000080
        /*0540*/ 	.short	0x010a
        /*0542*/ 	.byte	0xff
	.zero		1


	//   ....[62]....
        /*0544*/ 	.word	0x00003af0
        /*0548*/ 	.word	0x00000000
        /*054c*/ 	.word	0x00000000
        /*0550*/ 	.short	0x0101
        /*0552*/ 	.byte	0xff
	.zero		1


	//   ....[63]....
        /*0554*/ 	.word	0x00003bb0
        /*0558*/ 	.word	0x000000ff
        /*055c*/ 	.word	0x00000000
        /*0560*/ 	.short	0x010a
        /*0562*/ 	.byte	0x04
	.zero		1


	//   ....[64]....
        /*0564*/ 	.word	0x00003bc0
        /*0568*/ 	.word	0x000000ff
        /*056c*/ 	.word	0x000000c0
        /*0570*/ 	.short	0x010a
        /*0572*/ 	.byte	0x2e
	.zero		1


	//   ....[65]....
        /*0574*/ 	.word	0x00003c70
        /*0578*/ 	.word	0x000000ff
        /*057c*/ 	.word	0x00000000
        /*0580*/ 	.short	0x010a
        /*0582*/ 	.byte	0x07
	.zero		1


	//   ....[66]....
        /*0584*/ 	.word	0x00003da0
        /*0588*/ 	.word	0x000000ff
        /*058c*/ 	.word	0x00000000
        /*0590*/ 	.short	0x010a
        /*0592*/ 	.byte	0x04
	.zero		1


	//   ....[67]....
        /*0594*/ 	.word	0x000041e0
        /*0598*/ 	.word	0x000000ff
        /*059c*/ 	.word	0x00000000
        /*05a0*/ 	.short	0x010a
        /*05a2*/ 	.byte	0x04
	.zero		1


	//   ....[68]....
        /*05a4*/ 	.word	0x00004270
        /*05a8*/ 	.word	0x000000ff
        /*05ac*/ 	.word	0x00000000
        /*05b0*/ 	.short	0x010a
        /*05b2*/ 	.byte	0x05
	.zero		1


	//   ....[69]....
        /*05b4*/ 	.word	0x00004300
        /*05b8*/ 	.word	0x000000ff
        /*05bc*/ 	.word	0x00000000
        /*05c0*/ 	.short	0x010a
        /*05c2*/ 	.byte	0x05
	.zero		1


	//   ....[70]....
        /*05c4*/ 	.word	0x000043a0
        /*05c8*/ 	.word	0x00000000
        /*05cc*/ 	.word	0x00000000
        /*05d0*/ 	.short	0x010a
        /*05d2*/ 	.byte	0xff
	.zero		1


	//   ....[71]....
        /*05d4*/ 	.word	0x000043e0
        /*05d8*/ 	.word	0x00000000
        /*05dc*/ 	.word	0x00000000
        /*05e0*/ 	.short	0x010a
        /*05e2*/ 	.byte	0xff
	.zero		1


	//   ....[72]....
        /*05e4*/ 	.word	0x00004450
        /*05e8*/ 	.word	0x000000ff
        /*05ec*/ 	.word	0x00000000
        /*05f0*/ 	.short	0x0101
        /*05f2*/ 	.byte	0x04
	.zero		1


	//   ....[73]....
        /*05f4*/ 	.word	0x00004490
        /*05f8*/ 	.word	0x000000ff
        /*05fc*/ 	.word	0x00000100
        /*0600*/ 	.short	0x010a
        /*0602*/ 	.byte	0x29
	.zero		1


	//   ....[74]....
        /*0604*/ 	.word	0x000044e0
        /*0608*/ 	.word	0x000000ff
        /*060c*/ 	.word	0x00000000
        /*0610*/ 	.short	0x0101
        /*0612*/ 	.byte	0x04
	.zero		1


	//   ....[75]....
        /*0614*/ 	.word	0x00004960
        /*0618*/ 	.word	0x0000000c
        /*061c*/ 	.word	0x00000080
        /*0620*/ 	.short	0x010a
        /*0622*/ 	.byte	0xff
	.zero		1


	//   ....[76]....
        /*0624*/ 	.word	0x00004ad0
        /*0628*/ 	.word	0x00000000
        /*062c*/ 	.word	0x00000000
        /*0630*/ 	.short	0x0101
        /*0632*/ 	.byte	0xff
	.zero		1


	//   ....[77]....
        /*0634*/ 	.word	0x00004f70
        /*0638*/ 	.word	0x000000ff
        /*063c*/ 	.word	0x00000078
        /*0640*/ 	.short	0x010a
        /*0642*/ 	.byte	0x15
	.zero		1


	//   ....[78]....
        /*0644*/ 	.word	0x000050f0
        /*0648*/ 	.word	0x000000ff
        /*064c*/ 	.word	0x00000050
        /*0650*/ 	.short	0x010a
        /*0652*/ 	.byte	0x15
	.zero		1


	//   ....[79]....
        /*0654*/ 	.word	0x000052e0
        /*0658*/ 	.word	0x000000ff
        /*065c*/ 	.word	0x00000030
        /*0660*/ 	.short	0x010b
        /*0662*/ 	.byte	0x15
	.zero		1


	//   ....[80]....
        /*0664*/ 	.word	0x000052f0
        /*0668*/ 	.word	0x000000ff
        /*066c*/ 	.word	0x00000000
        /*0670*/ 	.short	0x0101
        /*0672*/ 	.byte	0x06
	.zero		1


	//   ....[81]....
        /*0674*/ 	.word	0x00005300
        /*0678*/ 	.word	0x000000ff
        /*067c*/ 	.word	0x00000058
        /*0680*/ 	.short	0x010a
        /*0682*/ 	.byte	0x15
	.zero		1


	//   ....[82]....
        /*0684*/ 	.word	0x000054c0
        /*0688*/ 	.word	0x000000ff
        /*068c*/ 	.word	0x00000038
        /*0690*/ 	.short	0x010b
        /*0692*/ 	.byte	0x15
	.zero		1


	//   ....[83]....
        /*0694*/ 	.word	0x000054d0
        /*0698*/ 	.word	0x000000ff
        /*069c*/ 	.word	0x00000000
        /*06a0*/ 	.short	0x0101
        /*06a2*/ 	.byte	0x07
	.zero		1


	//   ....[84]....
        /*06a4*/ 	.word	0x000054e0
        /*06a8*/ 	.word	0x000000ff
        /*06ac*/ 	.word	0x00000060
        /*06b0*/ 	.short	0x010a
        /*06b2*/ 	.byte	0x15
	.zero		1


	//   ....[85]....
        /*06b4*/ 	.word	0x00005690
        /*06b8*/ 	.word	0x000000ff
        /*06bc*/ 	.word	0x00000040
        /*06c0*/ 	.short	0x010b
        /*06c2*/ 	.byte	0x15
	.zero		1


	//   ....[86]....
        /*06c4*/ 	.word	0x000056a0
        /*06c8*/ 	.word	0x000000ff
        /*06cc*/ 	.word	0x00000000
        /*06d0*/ 	.short	0x0101
        /*06d2*/ 	.byte	0x1d
	.zero		1


	//   ....[87]....
        /*06d4*/ 	.word	0x000056b0
        /*06d8*/ 	.word	0x000000ff
        /*06dc*/ 	.word	0x00000068
        /*06e0*/ 	.short	0x010a
        /*06e2*/ 	.byte	0x15
	.zero		1


	//   ....[88]....
        /*06e4*/ 	.word	0x00005880
        /*06e8*/ 	.word	0x000000ff
        /*06ec*/ 	.word	0x00000048
        /*06f0*/ 	.short	0x010b
        /*06f2*/ 	.byte	0x15
	.zero		1


	//   ....[89]....
        /*06f4*/ 	.word	0x00005890
        /*06f8*/ 	.word	0x000000ff
        /*06fc*/ 	.word	0x00000000
        /*0700*/ 	.short	0x0101
        /*0702*/ 	.byte	0x1e
	.zero		1


	//   ....[90]....
        /*0704*/ 	.word	0x000058a0
        /*0708*/ 	.word	0x000000ff
        /*070c*/ 	.word	0x00000050
        /*0710*/ 	.short	0x010a
        /*0712*/ 	.byte	0x15
	.zero		1


	//   ....[91]....
        /*0714*/ 	.word	0x00005a60
        /*0718*/ 	.word	0x000000ff
        /*071c*/ 	.word	0x00000030
        /*0720*/ 	.short	0x010b
        /*0722*/ 	.byte	0x15
	.zero		1


	//   ....[92]....
        /*0724*/ 	.word	0x00005a70
        /*0728*/ 	.word	0x000000ff
        /*072c*/ 	.word	0x00000000
        /*0730*/ 	.short	0x0101
        /*0732*/ 	.byte	0x06
	.zero		1


	//   ....[93]....
        /*0734*/ 	.word	0x00005a80
        /*0738*/ 	.word	0x000000ff
        /*073c*/ 	.word	0x00000058
        /*0740*/ 	.short	0x010a
        /*0742*/ 	.byte	0x15
	.zero		1


	//   ....[94]....
        /*0744*/ 	.word	0x00005c40
        /*0748*/ 	.word	0x000000ff
        /*074c*/ 	.word	0x00000038
        /*0750*/ 	.short	0x010b
        /*0752*/ 	.byte	0x15
	.zero		1


	//   ....[95]....
        /*0754*/ 	.word	0x00005c50
        /*0758*/ 	.word	0x000000ff
        /*075c*/ 	.word	0x00000000
        /*0760*/ 	.short	0x0101
        /*0762*/ 	.byte	0x07
	.zero		1


	//   ....[96]....
        /*0764*/ 	.word	0x00005c60
        /*0768*/ 	.word	0x000000ff
        /*076c*/ 	.word	0x00000060
        /*0770*/ 	.short	0x010a
        /*0772*/ 	.byte	0x15
	.zero		1


	//   ....[97]....
        /*0774*/ 	.word	0x00005e10
        /*0778*/ 	.word	0x000000ff
        /*077c*/ 	.word	0x00000040
        /*0780*/ 	.short	0x010b
        /*0782*/ 	.byte	0x15
	.zero		1


	//   ....[98]....
        /*0784*/ 	.word	0x00005e20
        /*0788*/ 	.word	0x000000ff
        /*078c*/ 	.word	0x00000000
        /*0790*/ 	.short	0x0101
        /*0792*/ 	.byte	0x1d
	.zero		1


	//   ....[99]....
        /*0794*/ 	.word	0x00005e30
        /*0798*/ 	.word	0x000000ff
        /*079c*/ 	.word	0x00000068
        /*07a0*/ 	.short	0x010a
        /*07a2*/ 	.byte	0x15
	.zero		1


	//   ....[100]....
        /*07a4*/ 	.word	0x00006070
        /*07a8*/ 	.word	0x000000ff
        /*07ac*/ 	.word	0x00000048
        /*07b0*/ 	.short	0x010b
        /*07b2*/ 	.byte	0x15
	.zero		1


	//   ....[101]....
        /*07b4*/ 	.word	0x00006080
        /*07b8*/ 	.word	0x000000ff
        /*07bc*/ 	.word	0x00000000
        /*07c0*/ 	.short	0x0101
        /*07c2*/ 	.byte	0x1e
	.zero		1


	//   ....[102]....
        /*07c4*/ 	.word	0x000060b0
        /*07c8*/ 	.word	0x000000ff
        /*07cc*/ 	.word	0x00000050
        /*07d0*/ 	.short	0x010a
        /*07d2*/ 	.byte	0x15
	.zero		1


	//   ....[103]....
        /*07d4*/ 	.word	0x000060d0
        /*07d8*/ 	.word	0x000000ff
        /*07dc*/ 	.word	0x00000058
        /*07e0*/ 	.short	0x010a
        /*07e2*/ 	.byte	0x15
	.zero		1


	//   ....[104]....
        /*07e4*/ 	.word	0x000060f0
        /*07e8*/ 	.word	0x000000ff
        /*07ec*/ 	.word	0x00000060
        /*07f0*/ 	.short	0x010a
        /*07f2*/ 	.byte	0x15
	.zero		1


	//   ....[105]....
        /*07f4*/ 	.word	0x00006140
        /*07f8*/ 	.word	0x00000002
        /*07fc*/ 	.word	0x00000068
        /*0800*/ 	.short	0x010a
        /*0802*/ 	.byte	0xff
	.zero		1


	//   ....[106]....
        /*0804*/ 	.word	0x000064b0
        /*0808*/ 	.word	0x00000000
        /*080c*/ 	.word	0x00000080
        /*0810*/ 	.short	0x010a
        /*0812*/ 	.byte	0xff
	.zero		1


	//   ....[107]....
        /*0814*/ 	.word	0x00006580
        /*0818*/ 	.word	0x00000000
        /*081c*/ 	.word	0x00000000
        /*0820*/ 	.short	0x0101
        /*0822*/ 	.byte	0xff
	.zero		1


	//   ....[108]....
        /*0824*/ 	.word	0x000071c0
        /*0828*/ 	.word	0x000000ff
        /*082c*/ 	.word	0x00000030
        /*0830*/ 	.short	0x010a
        /*0832*/ 	.byte	0x2b
	.zero		1


	//   ....[109]....
        /*0834*/ 	.word	0x000071f0
        /*0838*/ 	.word	0x00000049
        /*083c*/ 	.word	0x000000a0
        /*0840*/ 	.short	0x010a
        /*0842*/ 	.byte	0xff
	.zero		1


	//   ....[110]....
        /*0844*/ 	.word	0x000072e0
        /*0848*/ 	.word	0x000000ff
        /*084c*/ 	.word	0x00000030
        /*0850*/ 	.short	0x010a
        /*0852*/ 	.byte	0x2b
	.zero		1


	//   ....[111]....
        /*0854*/ 	.word	0x000073d0
        /*0858*/ 	.word	0x00000049
        /*085c*/ 	.word	0x000000a0
        /*0860*/ 	.short	0x010a
        /*0862*/ 	.byte	0xff
	.zero		1


	//   ....[112]....
        /*0864*/ 	.word	0x00007be0
        /*0868*/ 	.word	0x00000000
        /*086c*/ 	.word	0x00000000
        /*0870*/ 	.short	0x0101
        /*0872*/ 	.byte	0xff
	.zero		1


	//   ....[113]....
        /*0874*/ 	.word	0x00007bf0
        /*0878*/ 	.word	0x00000002
        /*087c*/ 	.word	0x00000030
        /*0880*/ 	.short	0x010a
        /*0882*/ 	.byte	0xff
	.zero		1


	//   ....[114]....
        /*0884*/ 	.word	0x00007cd0
        /*0888*/ 	.word	0x00000002
        /*088c*/ 	.word	0x00000030
        /*0890*/ 	.short	0x010a
        /*0892*/ 	.byte	0xff
	.zero		1


	//   ....[115]....
        /*0894*/ 	.word	0x00008580
        /*0898*/ 	.word	0x00000015
        /*089c*/ 	.word	0x00000000
        /*08a0*/ 	.short	0x0101
        /*08a2*/ 	.byte	0xff
	.zero		1


	//   ....[116]....
        /*08a4*/ 	.word	0x000085a0
        /*08a8*/ 	.word	0x00000000
        /*08ac*/ 	.word	0x00000030
        /*08b0*/ 	.short	0x010a
        /*08b2*/ 	.byte	0xff
	.zero		1


	//   ....[117]....
        /*08b4*/ 	.word	0x00008670
        /*08b8*/ 	.word	0x00000000
        /*08bc*/ 	.word	0x00000030
        /*08c0*/ 	.short	0x010a
        /*08c2*/ 	.byte	0xff
	.zero		1


	//   ....[118]....
        /*08c4*/ 	.word	0x00008f30
        /*08c8*/ 	.word	0x00000015
        /*08cc*/ 	.word	0x00000000
        /*08d0*/ 	.short	0x0101
        /*08d2*/ 	.byte	0xff
	.zero		1


	//   ....[119]....
        /*08d4*/ 	.word	0x00008f50
        /*08d8*/ 	.word	0x00000000
        /*08dc*/ 	.word	0x00000030
        /*08e0*/ 	.short	0x010a
        /*08e2*/ 	.byte	0xff
	.zero		1


	//   ....[120]....
        /*08e4*/ 	.word	0x00009020
        /*08e8*/ 	.word	0x00000000
        /*08ec*/ 	.word	0x00000030
        /*08f0*/ 	.short	0x010a
        /*08f2*/ 	.byte	0xff
	.zero		1


	//   ....[121]....
        /*08f4*/ 	.word	0x00009910
        /*08f8*/ 	.word	0x00000015
        /*08fc*/ 	.word	0x00000000
        /*0900*/ 	.short	0x0101
        /*0902*/ 	.byte	0xff
	.zero		1


	//   ....[122]....
        /*0904*/ 	.word	0x00009930
        /*0908*/ 	.word	0x00000000
        /*090c*/ 	.word	0x00000030
        /*0910*/ 	.short	0x010a
        /*0912*/ 	.byte	0xff
	.zero		1


	//   ....[123]....
        /*0914*/ 	.word	0x00009a00
        /*0918*/ 	.word	0x00000000
        /*091c*/ 	.word	0x00000030
        /*0920*/ 	.short	0x010a
        /*0922*/ 	.byte	0xff
	.zero		1


	//   ....[124]....
        /*0924*/ 	.word	0x0000a320
        /*0928*/ 	.word	0x00000015
        /*092c*/ 	.word	0x00000000
        /*0930*/ 	.short	0x0101
        /*0932*/ 	.byte	0xff
	.zero		1


	//   ....[125]....
        /*0934*/ 	.word	0x0000a340
        /*0938*/ 	.word	0x00000000
        /*093c*/ 	.word	0x00000030
        /*0940*/ 	.short	0x010a
        /*0942*/ 	.byte	0xff
	.zero		1


	//   ....[126]....
        /*0944*/ 	.word	0x0000a410
        /*0948*/ 	.word	0x00000000
        /*094c*/ 	.word	0x00000030
        /*0950*/ 	.short	0x010a
        /*0952*/ 	.byte	0xff
	.zero		1


	//   ....[127]....
        /*0954*/ 	.word	0x0000ad10
        /*0958*/ 	.word	0x00000015
        /*095c*/ 	.word	0x00000000
        /*0960*/ 	.short	0x0101
        /*0962*/ 	.byte	0xff
	.zero		1


	//   ....[128]....
        /*0964*/ 	.word	0x0000ad30
        /*0968*/ 	.word	0x00000000
        /*096c*/ 	.word	0x00000030
        /*0970*/ 	.short	0x010a
        /*0972*/ 	.byte	0xff
	.zero		1


	//   ....[129]....
        /*0974*/ 	.word	0x0000ae00
        /*0978*/ 	.word	0x00000000
        /*097c*/ 	.word	0x00000030
        /*0980*/ 	.short	0x010a
        /*0982*/ 	.byte	0xff
	.zero		1


	//   ....[130]....
        /*0984*/ 	.word	0x0000b700
        /*0988*/ 	.word	0x00000015
        /*098c*/ 	.word	0x00000000
        /*0990*/ 	.short	0x0101
        /*0992*/ 	.byte	0xff
	.zero		1


	//   ....[131]....
        /*0994*/ 	.word	0x0000b720
        /*0998*/ 	.word	0x00000000
        /*099c*/ 	.word	0x00000030
        /*09a0*/ 	.short	0x010a
        /*09a2*/ 	.byte	0xff
	.zero		1


	//   ....[132]....
        /*09a4*/ 	.word	0x0000b7f0
        /*09a8*/ 	.word	0x00000000
        /*09ac*/ 	.word	0x00000030
        /*09b0*/ 	.short	0x010a
        /*09b2*/ 	.byte	0xff
	.zero		1


	//   ....[133]....
        /*09b4*/ 	.word	0x0000bb00
        /*09b8*/ 	.word	0x00000049
        /*09bc*/ 	.word	0x00000000
        /*09c0*/ 	.short	0x0101
        /*09c2*/ 	.byte	0xff
	.zero		1


	//   ....[134]....
        /*09c4*/ 	.word	0x0000c0f0
        /*09c8*/ 	.word	0x00000000
        /*09cc*/ 	.word	0x00000000
        /*09d0*/ 	.short	0x0101
        /*09d2*/ 	.byte	0xff
	.zero		1


	//   ....[135]....
        /*09d4*/ 	.word	0x0000c3a0
        /*09d8*/ 	.word	0x000000ff
        /*09dc*/ 	.word	0x00000000
        /*09e0*/ 	.short	0x0101
        /*09e2*/ 	.byte	0x04
	.zero		1


	//   ....[136]....
        /*09e4*/ 	.word	0x0000c3c0
        /*09e8*/ 	.word	0x00000000
        /*09ec*/ 	.word	0x000000f0
        /*09f0*/ 	.short	0x010a
        /*09f2*/ 	.byte	0xff
	.zero		1


	//   ....[137]....
        /*09f4*/ 	.word	0x0000c420
        /*09f8*/ 	.word	0x00000000
        /*09fc*/ 	.word	0x00000018
        /*0a00*/ 	.short	0x010a
        /*0a02*/ 	.byte	0xff
	.zero		1


	//   ....[138]....
        /*0a04*/ 	.word	0x0000c480
        /*0a08*/ 	.word	0x00000000
        /*0a0c*/ 	.word	0x00000018
        /*0a10*/ 	.short	0x010a
        /*0a12*/ 	.byte	0xff
	.zero		1


	//   ....[139]....
        /*0a14*/ 	.word	0x0000c4d0
        /*0a18*/ 	.word	0x00000003
        /*0a1c*/ 	.word	0x00000080
        /*0a20*/ 	.short	0x010a
        /*0a22*/ 	.byte	0xff
	.zero		1


	//   ....[140]....
        /*0a24*/ 	.word	0x0000c530
        /*0a28*/ 	.word	0x00000000
        /*0a2c*/ 	.word	0x00000000
        /*0a30*/ 	.short	0x010a
        /*0a32*/ 	.byte	0xff
	.zero		1


	//   ....[141]....
        /*0a34*/ 	.word	0x0000c590
        /*0a38*/ 	.word	0x00000000
        /*0a3c*/ 	.word	0x00000000
        /*0a40*/ 	.short	0x010a
        /*0a42*/ 	.byte	0xff
	.zero		1


	//   ....[142]....
        /*0a44*/ 	.word	0x0000c5e0
        /*0a48*/ 	.word	0x00000000
        /*0a4c*/ 	.word	0x000000e0
        /*0a50*/ 	.short	0x010a
        /*0a52*/ 	.byte	0xff
	.zero		1


	//   ....[143]....
        /*0a54*/ 	.word	0x0000c640
        /*0a58*/ 	.word	0x00000000
        /*0a5c*/ 	.word	0x00000090
        /*0a60*/ 	.short	0x010a
        /*0a62*/ 	.byte	0xff
	.zero		1


	//   ....[144]....
        /*0a64*/ 	.word	0x0000c690
        /*0a68*/ 	.word	0x00000000
        /*0a6c*/ 	.word	0x00000080
        /*0a70*/ 	.short	0x010a
        /*0a72*/ 	.byte	0xff
	.zero		1


	//   ....[145]....
        /*0a74*/ 	.word	0x0000c6f0
        /*0a78*/ 	.word	0x00000000
        /*0a7c*/ 	.word	0x00000090
        /*0a80*/ 	.short	0x010a
        /*0a82*/ 	.byte	0xff
	.zero		1


	//   ....[146]....
        /*0a84*/ 	.word	0x0000c750
        /*0a88*/ 	.word	0x00000005
        /*0a8c*/ 	.word	0x00000008
        /*0a90*/ 	.short	0x010a
        /*0a92*/ 	.byte	0xff
	.zero		1


	//   ....[147]....
        /*0a94*/ 	.word	0x0000c840
        /*0a98*/ 	.word	0x00000003
        /*0a9c*/ 	.word	0x00000008
        /*0aa0*/ 	.short	0x010a
        /*0aa2*/ 	.byte	0xff
	.zero		1


	//   ....[148]....
        /*0aa4*/ 	.word	0x0000c890
        /*0aa8*/ 	.word	0x00000000
        /*0aac*/ 	.word	0x00000080
        /*0ab0*/ 	.short	0x010a
        /*0ab2*/ 	.byte	0xff
	.zero		1


	//   ....[149]....
        /*0ab4*/ 	.word	0x0000c8f0
        /*0ab8*/ 	.word	0x00000000
        /*0abc*/ 	.word	0x000000c0
        /*0ac0*/ 	.short	0x010a
        /*0ac2*/ 	.byte	0xff
	.zero		1


	//   ....[150]....
        /*0ac4*/ 	.word	0x0000c950
        /*0ac8*/ 	.word	0x00000000
        /*0acc*/ 	.word	0x00000000
        /*0ad0*/ 	.short	0x010a
        /*0ad2*/ 	.byte	0xff
	.zero		1


	//   ....[151]....
        /*0ad4*/ 	.word	0x0000c9b0
        /*0ad8*/ 	.word	0x00000000
        /*0adc*/ 	.word	0x00000000
        /*0ae0*/ 	.short	0x010a
        /*0ae2*/ 	.byte	0xff
	.zero		1


	//   ....[152]....
        /*0ae4*/ 	.word	0x0000ca10
        /*0ae8*/ 	.word	0x00000000
        /*0aec*/ 	.word	0x00000000
        /*0af0*/ 	.short	0x010a
        /*0af2*/ 	.byte	0xff
	.zero		1


	//   ....[153]....
        /*0af4*/ 	.word	0x0000ca70
        /*0af8*/ 	.word	0x00000000
        /*0afc*/ 	.word	0x00000000
        /*0b00*/ 	.short	0x010a
        /*0b02*/ 	.byte	0xff
	.zero		1


	//   ....[154]....
        /*0b04*/ 	.word	0x0000cad0
        /*0b08*/ 	.word	0x00000000
        /*0b0c*/ 	.word	0x00000100
        /*0b10*/ 	.short	0x010a
        /*0b12*/ 	.byte	0xff
	.zero		1


	//   ....[155]....
        /*0b14*/ 	.word	0x0000cb20
        /*0b18*/ 	.word	0x0000000c
        /*0b1c*/ 	.word	0x00000080
        /*0b20*/ 	.short	0x010a
        /*0b22*/ 	.byte	0xff
	.zero		1


	//   ....[156]....
        /*0b24*/ 	.word	0x0000cb80
        /*0b28*/ 	.word	0x00000000
        /*0b2c*/ 	.word	0x00000078
        /*0b30*/ 	.short	0x010a
        /*0b32*/ 	.byte	0xff
	.zero		1


	//   ....[157]....
        /*0b34*/ 	.word	0x0000cbe0
        /*0b38*/ 	.word	0x00000000
        /*0b3c*/ 	.word	0x00000050
        /*0b40*/ 	.short	0x010a
        /*0b42*/ 	.byte	0xff
	.zero		1


	//   ....[158]....
        /*0b44*/ 	.word	0x0000cc40
        /*0b48*/ 	.word	0x00000000
        /*0b4c*/ 	.word	0x00000058
        /*0b50*/ 	.short	0x010a
        /*0b52*/ 	.byte	0xff
	.zero		1


	//   ....[159]....
        /*0b54*/ 	.word	0x0000cca0
        /*0b58*/ 	.word	0x00000000
        /*0b5c*/ 	.word	0x00000060
        /*0b60*/ 	.short	0x010a
        /*0b62*/ 	.byte	0xff
	.zero		1


	//   ....[160]....
        /*0b64*/ 	.word	0x0000cd00
        /*0b68*/ 	.word	0x00000000
        /*0b6c*/ 	.word	0x00000068
        /*0b70*/ 	.short	0x010a
        /*0b72*/ 	.byte	0xff
	.zero		1


	//   ....[161]....
        /*0b74*/ 	.word	0x0000cd60
        /*0b78*/ 	.word	0x00000000
        /*0b7c*/ 	.word	0x00000050
        /*0b80*/ 	.short	0x010a
        /*0b82*/ 	.byte	0xff
	.zero		1


	//   ....[162]....
        /*0b84*/ 	.word	0x0000cdc0
        /*0b88*/ 	.word	0x00000000
        /*0b8c*/ 	.word	0x00000058
        /*0b90*/ 	.short	0x010a
        /*0b92*/ 	.byte	0xff
	.zero		1


	//   ....[163]....
        /*0b94*/ 	.word	0x0000ce20
        /*0b98*/ 	.word	0x00000000
        /*0b9c*/ 	.word	0x00000060
        /*0ba0*/ 	.short	0x010a
        /*0ba2*/ 	.byte	0xff
	.zero		1


	//   ....[164]....
        /*0ba4*/ 	.word	0x0000ce80
        /*0ba8*/ 	.word	0x00000000
        /*0bac*/ 	.word	0x00000068
        /*0bb0*/ 	.short	0x010a
        /*0bb2*/ 	.byte	0xff
	.zero		1


	//   ....[165]....
        /*0bb4*/ 	.word	0x0000cee0
        /*0bb8*/ 	.word	0x00000000
        /*0bbc*/ 	.word	0x00000050
        /*0bc0*/ 	.short	0x010a
        /*0bc2*/ 	.byte	0xff
	.zero		1


	//   ....[166]....
        /*0bc4*/ 	.word	0x0000cf40
        /*0bc8*/ 	.word	0x00000000
        /*0bcc*/ 	.word	0x00000058
        /*0bd0*/ 	.short	0x010a
        /*0bd2*/ 	.byte	0xff
	.zero		1


	//   ....[167]....
        /*0bd4*/ 	.word	0x0000cfa0
        /*0bd8*/ 	.word	0x00000002
        /*0bdc*/ 	.word	0x00000060
        /*0be0*/ 	.short	0x010a
        /*0be2*/ 	.byte	0xff
	.zero		1


	//   ....[168]....
        /*0be4*/ 	.word	0x0000cff0
        /*0be8*/ 	.word	0x00000000
        /*0bec*/ 	.word	0x00000080
        /*0bf0*/ 	.short	0x010a
        /*0bf2*/ 	.byte	0xff
	.zero		1


	//   ....[169]....
        /*0bf4*/ 	.word	0x0000d050
        /*0bf8*/ 	.word	0x00000002
        /*0bfc*/ 	.word	0x00000030
        /*0c00*/ 	.short	0x010a
        /*0c02*/ 	.byte	0xff
	.zero		1


	//   ....[170]....
        /*0c04*/ 	.word	0x0000d0a0
        /*0c08*/ 	.word	0x00000049
        /*0c0c*/ 	.word	0x000000a0
        /*0c10*/ 	.short	0x010a
        /*0c12*/ 	.byte	0xff
	.zero		1


	//   ....[171]....
        /*0c14*/ 	.word	0x0000d0f0
        /*0c18*/ 	.word	0x00000002
        /*0c1c*/ 	.word	0x00000030
        /*0c20*/ 	.short	0x010a
        /*0c22*/ 	.byte	0xff
	.zero		1


	//   ....[172]....
        /*0c24*/ 	.word	0x0000d140
        /*0c28*/ 	.word	0x00000000
        /*0c2c*/ 	.word	0x00000030
        /*0c30*/ 	.short	0x010a
        /*0c32*/ 	.byte	0xff
	.zero		1


	//   ....[173]....
        /*0c34*/ 	.word	0x0000d190
        /*0c38*/ 	.word	0x00000000
        /*0c3c*/ 	.word	0x00000030
        /*0c40*/ 	.short	0x010a
        /*0c42*/ 	.byte	0xff
	.zero		1


	//   ....[174]....
        /*0c44*/ 	.word	0x0000d1e0
        /*0c48*/ 	.word	0x00000000
        /*0c4c*/ 	.word	0x00000030
        /*0c50*/ 	.short	0x010a
        /*0c52*/ 	.byte	0xff
	.zero		1


	//   ....[175]....
        /*0c54*/ 	.word	0x0000d230
        /*0c58*/ 	.word	0x00000000
        /*0c5c*/ 	.word	0x00000030
        /*0c60*/ 	.short	0x010a
        /*0c62*/ 	.byte	0xff
	.zero		1


	//   ....[176]....
        /*0c64*/ 	.word	0x0000d280
        /*0c68*/ 	.word	0x00000000
        /*0c6c*/ 	.word	0x00000030
        /*0c70*/ 	.short	0x010a
        /*0c72*/ 	.byte	0xff
	.zero		1


	//   ....[177]....
        /*0c74*/ 	.word	0x0000d2d0
        /*0c78*/ 	.word	0x00000000
        /*0c7c*/ 	.word	0x00000030
        /*0c80*/ 	.short	0x010a
        /*0c82*/ 	.byte	0xff
	.zero		1


	//----- nvinfo : EIATTR_NUM_MBARRIERS
	.align		4
.L_47:
        /*0c84*/ 	.byte	0x03, 0x38
        /*0c86*/ 	.short	0x0021


	//----- nvinfo : EIATTR_EXIT_INSTR_OFFSETS
	.align		4
        /*0c88*/ 	.byte	0x04, 0x1c
        /*0c8a*/ 	.short	(.L_49 - .L_48)


	//   ....[0]....
.L_48:
        /*0c8c*/ 	.word	0x00002c80


	//   ....[1]....
        /*0c90*/ 	.word	0x00003170


	//   ....[2]....
        /*0c94*/ 	.word	0x000031d0


	//   ....[3]....
        /*0c98*/ 	.word	0x00004710


	//   ....[4]....
        /*0c9c*/ 	.word	0x00006170


	//   ....[5]....
        /*0ca0*/ 	.word	0x000061b0


	//   ....[6]....
        /*0ca4*/ 	.word	0x0000c290


	//   ....[7]....
        /*0ca8*/ 	.word	0x0000c310


	//   ....[8]....
        /*0cac*/ 	.word	0x0000c340


	//   ....[9]....
        /*0cb0*/ 	.word	0x0000c3b0


	//----- nvinfo : EIATTR_MAX_THREADS
	.align		4
.L_49:
        /*0cb4*/ 	.byte	0x04, 0x05
        /*0cb6*/ 	.short	(.L_51 - .L_50)
.L_50:
        /*0cb8*/ 	.word	0x00000100
        /*0cbc*/ 	.word	0x00000001
        /*0cc0*/ 	.word	0x00000001


	//----- nvinfo : EIATTR_CRS_STACK_SIZE
	.align		4
.L_51:
        /*0cc4*/ 	.byte	0x04, 0x1e
        /*0cc6*/ 	.short	(.L_53 - .L_52)
.L_52:
        /*0cc8*/ 	.word	0x00000000


	//----- nvinfo : EIATTR_CBANK_PARAM_SIZE
	.align		4
.L_53:
        /*0ccc*/ 	.byte	0x03, 0x19
        /*0cce*/ 	.short	0x0800


	//----- nvinfo : EIATTR_PARAM_CBANK
	.align		4
        /*0cd0*/ 	.byte	0x04, 0x0a
        /*0cd2*/ 	.short	(.L_55 - .L_54)
	.align		4
.L_54:
        /*0cd4*/ 	.word	index@(.nv.constant0._ZN7cutlass13device_kernelINS_4gemm6kernel13GemmUniversalIN4cute5tupleIJiiiiEEENS1_10collective13CollectiveMmaINS1_35MainloopSm100TmaUmmaWarpSpecializedILi3ELi2ELi4ENS5_IJNS4_1CILi2EEESB_NSA_ILi1EEEEEEEENS5_IJNSA_ILi128EEENSA_ILi256EEENSA_ILi64EEEEEENS_10tfloat32_tENS5_IJlSC_lEEESJ_SK_NS4_8TiledMMAINS4_8MMA_AtomIJNS4_23SM100_MMA_TF32_2x1SM_SSISJ_SJ_fLi128ELi256ELNS4_4UMMA5MajorE0ELSP_0ELNSO_7ScaleInE0ELSQ_0EEEEEENS4_6LayoutINS5_IJSC_SC_SC_EEENS5_IJNSA_ILi0EEESV_SV_EEEEENS5_IJNS4_10UnderscoreESY_SY_EEEEENS4_28SM100_TMA_2SM_LOAD_MULTICASTENS4_14ComposedLayoutINS4_7SwizzleILi3ELi4ELi3EEENS4_18smem_ptr_flag_bitsILi32EEENST_INS5_IJNSA_ILi8EEENSA_ILi32EEEEEENS5_IJS18_SC_EEEEEEEvNS4_8identityENS4_18SM100_TMA_2SM_LOADES1C_vS1D_EENS_8epilogue10collective18CollectiveEpilogueINS1G_23Sm100TmaWarpSpecializedILi4ELi2ELi16ELb1ELb0EEEJNS5_IJSH_SG_SH_EEENS5_IJNST_ISH_SC_EENST_INS5_IJNSA_ILi16EEESB_EEENS5_IJSC_SF_EEEEEEEESJ_SK_SJ_SK_NS1G_6fusion15FusionCallbacksIS1K_NS1S_17LinearCombinationISJ_fSJ_fLNS_15FloatRoundStyleE2EEES1L_S1R_JEEENS4_5SM1004TMEM4LOAD26SM100_TMEM_LOAD_32dp32b16xENS4_13SM90_TMA_LOADENS12_INS13_ILi2ELi4ELi3EEES16_NST_INS5_IJS17_S1N_EEENS5_IJS1N_SC_EEEEEEENS4_39AutoVectorizingCopyWithAssumedAlignmentILi128EEENS4_14SM90_TMA_STOREES27_S29_S29_EEEvvEEEEvNT_6ParamsE)
        /*0cd8*/ 	.short	0x0380
        /*0cda*/ 	.short	0x0800


	//----- nvinfo : EIATTR_SW_WAR
	.align		4
.L_55:
        /*0cdc*/ 	.byte	0x04, 0x36
        /*0cde*/ 	.short	(.L_57 - .L_56)
.L_56:
        /*0ce0*/ 	.word	0x00000008
.L_57:


//--------------------- .nv.callgraph             --------------------------
	.section	.nv.callgraph,"",@"SHT_CUDA_CALLGRAPH"
	.align	4
	.sectionentsize	8
	.align		4
        /*0000*/ 	.word	0x00000000
	.align		4
        /*0004*/ 	.word	0xffffffff
	.align		4
        /*0008*/ 	.word	index@(_ZN7cutlass13device_kernelINS_4gemm6kernel13GemmUniversalIN4cute5tupleIJiiiiEEENS1_10collective13CollectiveMmaINS1_35MainloopSm100TmaUmmaWarpSpecializedILi3ELi2ELi4ENS5_IJNS4_1CILi2EEESB_NSA_ILi1EEEEEEEENS5_IJNSA_ILi128EEENSA_ILi256EEENSA_ILi64EEEEEENS_10tfloat32_tENS5_IJlSC_lEEESJ_SK_NS4_8TiledMMAINS4_8MMA_AtomIJNS4_23SM100_MMA_TF32_2x1SM_SSISJ_SJ_fLi128ELi256ELNS4_4UMMA5MajorE0ELSP_0ELNSO_7ScaleInE0ELSQ_0EEEEEENS4_6LayoutINS5_IJSC_SC_SC_EEENS5_IJNSA_ILi0EEESV_SV_EEEEENS5_IJNS4_10UnderscoreESY_SY_EEEEENS4_28SM100_TMA_2SM_LOAD_MULTICASTENS4_14ComposedLayoutINS4_7SwizzleILi3ELi4ELi3EEENS4_18smem_ptr_flag_bitsILi32EEENST_INS5_IJNSA_ILi8EEENSA_ILi32EEEEEENS5_IJS18_SC_EEEEEEEvNS4_8identityENS4_18SM100_TMA_2SM_LOADES1C_vS1D_EENS_8epilogue10collective18CollectiveEpilogueINS1G_23Sm100TmaWarpSpecializedILi4ELi2ELi16ELb1ELb0EEEJNS5_IJSH_SG_SH_EEENS5_IJNST_ISH_SC_EENST_INS5_IJNSA_ILi16EEESB_EEENS5_IJSC_SF_EEEEEEEESJ_SK_SJ_SK_NS1G_6fusion15FusionCallbacksIS1K_NS1S_17LinearCombinationISJ_fSJ_fLNS_15FloatRoundStyleE2EEES1L_S1R_JEEENS4_5SM1004TMEM4LOAD26SM100_TMEM_LOAD_32dp32b16xENS4_13SM90_TMA_LOADENS12_INS13_ILi2ELi4ELi3EEES16_NST_INS5_IJS17_S1N_EEENS5_IJS1N_SC_EEEEEEENS4_39AutoVectorizingCopyWithAssumedAlignmentILi128EEENS4_14SM90_TMA_STOREES27_S29_S29_EEEvvEEEEvNT_6ParamsE)
	.align		4
        /*000c*/ 	.word	index@(__assertfail)
	.align		4
        /*0010*/ 	.word	0x00000000
	.align		4
        /*0014*/ 	.word	0xfffffffe
	.align		4
        /*0018*/ 	.word	0x00000000
	.align		4
        /*001c*/ 	.word	0xfffffffd
	.align		4
        /*0020*/ 	.word	0x00000000
	.align		4
        /*0024*/ 	.word	0xfffffffc


//--------------------- .nv.constant4             --------------------------
	.section	.nv.constant4,"a",@progbits
	.align	8
	.align		8
.nv.constant4:
        /*0000*/ 	.dword	__assertfail
	.align		8
        /*0008*/ 	.dword	__unnamed_1
	.align		8
        /*0010*/ 	.dword	__unnamed_2
	.align		8
        /*0018*/ 	.dword	_ZN40_INTERNAL_4a3fce50_4_k_cu_a4f53850_102904cuda3std3__45__cpo5beginE
	.align		8
        /*0020*/ 	.dword	_ZN40_INTERNAL_4a3fce50_4_k_cu_a4f53850_102904cuda3std3__45__cpo3endE
	.align		8
        /*0028*/ 	.dword	_ZN40_INTERNAL_4a3fce50_4_k_cu_a4f53850_102904cuda3std3__45__cpo6cbeginE
	.align		8
        /*0030*/ 	.dword	_ZN40_INTERNAL_4a3fce50_4_k_cu_a4f53850_102904cuda3std3__45__cpo4cendE
	.align		8
        /*0038*/ 	.dword	_ZN40_INTERNAL_4a3fce50_4_k_cu_a4f53850_102904cuda3std3__442_GLOBAL__N__4a3fce50_4_k_cu_a4f53850_102906ignoreE
	.align		8
        /*0040*/ 	.dword	_ZN40_INTERNAL_4a3fce50_4_k_cu_a4f53850_102904cuda3std3__419piecewise_constructE
	.align		8
        /*0048*/ 	.dword	_ZN40_INTERNAL_4a3fce50_4_k_cu_a4f53850_102904cuda3std3__48in_placeE
	.align		8
        /*0050*/ 	.dword	_ZN40_INTERNAL_4a3fce50_4_k_cu_a4f53850_102904cuda3std6ranges3__45__cpo4swapE
	.align		8
        /*0058*/ 	.dword	_ZN40_INTERNAL_4a3fce50_4_k_cu_a4f53850_102904cuda3std6ranges3__45__cpo9iter_moveE
	.align		8
        /*0060*/ 	.dword	_ZN40_INTERNAL_4a3fce50_4_k_cu_a4f53850_102904cute7productE
	.align		8
        /*0068*/ 	.dword	_ZN40_INTERNAL_4a3fce50_4_k_cu_a4f53850_102904cute1_E
	.align		8
        /*0070*/ 	.dword	$str$25
	.align		8
        /*0078*/ 	.dword	$str$26
	.align		8
        /*0080*/ 	.dword	$str$27
	.align		8
        /*0088*/ 	.dword	$str$28


//--------------------- .text._ZN7cutlass13device_kernelINS_4gemm6kernel13GemmUniversalIN4cute5tupleIJiiiiEEENS1_10collective13CollectiveMmaINS1_35MainloopSm100TmaUmmaWarpSpecializedILi3ELi2ELi4ENS5_IJNS4_1CILi2EEESB_NSA_ILi1EEEEEEEENS5_IJNSA_ILi128EEENSA_ILi256EEENSA_ILi64EEEEEENS_10tfloat32_tENS5_IJlSC_lEEESJ_SK_NS4_8TiledMMAINS4_8MMA_AtomIJNS4_23SM100_MMA_TF32_2x1SM_SSISJ_SJ_fLi128ELi256ELNS4_4UMMA5MajorE0ELSP_0ELNSO_7ScaleInE0ELSQ_0EEEEEENS4_6LayoutINS5_IJSC_SC_SC_EEENS5_IJNSA_ILi0EEESV_SV_EEEEENS5_IJNS4_10UnderscoreESY_SY_EEEEENS4_28SM100_TMA_2SM_LOAD_MULTICASTENS4_14ComposedLayoutINS4_7SwizzleILi3ELi4ELi3EEENS4_18smem_ptr_flag_bitsILi32EEENST_INS5_IJNSA_ILi8EEENSA_ILi32EEEEEENS5_IJS18_SC_EEEEEEEvNS4_8identityENS4_18SM100_TMA_2SM_LOADES1C_vS1D_EENS_8epilogue10collective18CollectiveEpilogueINS1G_23Sm100TmaWarpSpecializedILi4ELi2ELi16ELb1ELb0EEEJNS5_IJSH_SG_SH_EEENS5_IJNST_ISH_SC_EENST_INS5_IJNSA_ILi16EEESB_EEENS5_IJSC_SF_EEEEEEEESJ_SK_SJ_SK_NS1G_6fusion15FusionCallbacksIS1K_NS1S_17LinearCombinationISJ_fSJ_fLNS_15FloatRoundStyleE2EEES1L_S1R_JEEENS4_5SM1004TMEM4LOAD26SM100_TMEM_LOAD_32dp32b16xENS4_13SM90_TMA_LOADENS12_INS13_ILi2ELi4ELi3EEES16_NST_INS5_IJS17_S1N_EEENS5_IJS1N_SC_EEEEEEENS4_39AutoVectorizingCopyWithAssumedAlignmentILi128EEENS4_14SM90_TMA_STOREES27_S29_S29_EEEvvEEEEvNT_6ParamsE --------------------------
	.section	.text._ZN7cutlass13device_kernelINS_4gemm6kernel13GemmUniversalIN4cute5tupleIJiiiiEEENS1_10collective13CollectiveMmaINS1_35MainloopSm100TmaUmmaWarpSpecializedILi3ELi2ELi4ENS5_IJNS4_1CILi2EEESB_NSA_ILi1EEEEEEEENS5_IJNSA_ILi128EEENSA_ILi256EEENSA_ILi64EEEEEENS_10tfloat32_tENS5_IJlSC_lEEESJ_SK_NS4_8TiledMMAINS4_8MMA_AtomIJNS4_23SM100_MMA_TF32_2x1SM_SSISJ_SJ_fLi128ELi256ELNS4_4UMMA5MajorE0ELSP_0ELNSO_7ScaleInE0ELSQ_0EEEEEENS4_6LayoutINS5_IJSC_SC_SC_EEENS5_IJNSA_ILi0EEESV_SV_EEEEENS5_IJNS4_10UnderscoreESY_SY_EEEEENS4_28SM100_TMA_2SM_LOAD_MULTICASTENS4_14ComposedLayoutINS4_7SwizzleILi3ELi4ELi3EEENS4_18smem_ptr_flag_bitsILi32EEENST_INS5_IJNSA_ILi8EEENSA_ILi32EEEEEENS5_IJS18_SC_EEEEEEEvNS4_8identityENS4_18SM100_TMA_2SM_LOADES1C_vS1D_EENS_8epilogue10collective18CollectiveEpilogueINS1G_23Sm100TmaWarpSpecializedILi4ELi2ELi16ELb1ELb0EEEJNS5_IJSH_SG_SH_EEENS5_IJNST_ISH_SC_EENST_INS5_IJNSA_ILi16EEESB_EEENS5_IJSC_SF_EEEEEEEESJ_SK_SJ_SK_NS1G_6fusion15FusionCallbacksIS1K_NS1S_17LinearCombinationISJ_fSJ_fLNS_15FloatRoundStyleE2EEES1L_S1R_JEEENS4_5SM1004TMEM4LOAD26SM100_TMEM_LOAD_32dp32b16xENS4_13SM90_TMA_LOADENS12_INS13_ILi2ELi4ELi3EEES16_NST_INS5_IJS17_S1N_EEENS5_IJS1N_SC_EEEEEEENS4_39AutoVectorizingCopyWithAssumedAlignmentILi128EEENS4_14SM90_TMA_STOREES27_S29_S29_EEEvvEEEEvNT_6ParamsE,"ax",@progbits
	.align	128
.text._ZN7cutlass13device_kernelINS_4gemm6kernel13GemmUniversalIN4cute5tupleIJiiiiEEENS1_10collective13CollectiveMmaINS1_35MainloopSm100TmaUmmaWarpSpecializedILi3ELi2ELi4ENS5_IJNS4_1CILi2EEESB_NSA_ILi1EEEEEEEENS5_IJNSA_ILi128EEENSA_ILi256EEENSA_ILi64EEEEEENS_10tfloat32_tENS5_IJlSC_lEEESJ_SK_NS4_8TiledMMAINS4_8MMA_AtomIJNS4_23SM100_MMA_TF32_2x1SM_SSISJ_SJ_fLi128ELi256ELNS4_4UMMA5MajorE0ELSP_0ELNSO_7ScaleInE0ELSQ_0EEEEEENS4_6LayoutINS5_IJSC_SC_SC_EEENS5_IJNSA_ILi0EEESV_SV_EEEEENS5_IJNS4_10UnderscoreESY_SY_EEEEENS4_28SM100_TMA_2SM_LOAD_MULTICASTENS4_14ComposedLayoutINS4_7SwizzleILi3ELi4ELi3EEENS4_18smem_ptr_flag_bitsILi32EEENST_INS5_IJNSA_ILi8EEENSA_ILi32EEEEEENS5_IJS18_SC_EEEEEEEvNS4_8identityENS4_18SM100_TMA_2SM_LOADES1C_vS1D_EENS_8epilogue10collective18CollectiveEpilogueINS1G_23Sm100TmaWarpSpecializedILi4ELi2ELi16ELb1ELb0EEEJNS5_IJSH_SG_SH_EEENS5_IJNST_ISH_SC_EENST_INS5_IJNSA_ILi16EEESB_EEENS5_IJSC_SF_EEEEEEEESJ_SK_SJ_SK_NS1G_6fusion15FusionCallbacksIS1K_NS1S_17LinearCombinationISJ_fSJ_fLNS_15FloatRoundStyleE2EEES1L_S1R_JEEENS4_5SM1004TMEM4LOAD26SM100_TMEM_LOAD_32dp32b16xENS4_13SM90_TMA_LOADENS12_INS13_ILi2ELi4ELi3EEES16_NST_INS5_IJS17_S1N_EEENS5_IJS1N_SC_EEEEEEENS4_39AutoVectorizingCopyWithAssumedAlignmentILi128EEENS4_14SM90_TMA_STOREES27_S29_S29_EEEvvEEEEvNT_6ParamsE:
        .type           _ZN7cutlass13device_kernelINS_4gemm6kernel13GemmUniversalIN4cute5tupleIJiiiiEEENS1_10collective13CollectiveMmaINS1_35MainloopSm100TmaUmmaWarpSpecializedILi3ELi2ELi4ENS5_IJNS4_1CILi2EEESB_NSA_ILi1EEEEEEEENS5_IJNSA_ILi128EEENSA_ILi256EEENSA_ILi64EEEEEENS_10tfloat32_tENS5_IJlSC_lEEESJ_SK_NS4_8TiledMMAINS4_8MMA_AtomIJNS4_23SM100_MMA_TF32_2x1SM_SSISJ_SJ_fLi128ELi256ELNS4_4UMMA5MajorE0ELSP_0ELNSO_7ScaleInE0ELSQ_0EEEEEENS4_6LayoutINS5_IJSC_SC_SC_EEENS5_IJNSA_ILi0EEESV_SV_EEEEENS5_IJNS4_10UnderscoreESY_SY_EEEEENS4_28SM100_TMA_2SM_LOAD_MULTICASTENS4_14ComposedLayoutINS4_7SwizzleILi3ELi4ELi3EEENS4_18smem_ptr_flag_bitsILi32EEENST_INS5_IJNSA_ILi8EEENSA_ILi32EEEEEENS5_IJS18_SC_EEEEEEEvNS4_8identityENS4_18SM100_TMA_2SM_LOADES1C_vS1D_EENS_8epilogue10collective18CollectiveEpilogueINS1G_23Sm100TmaWarpSpecializedILi4ELi2ELi16ELb1ELb0EEEJNS5_IJSH_SG_SH_EEENS5_IJNST_ISH_SC_EENST_INS5_IJNSA_ILi16EEESB_EEENS5_IJSC_SF_EEEEEEEESJ_SK_SJ_SK_NS1G_6fusion15FusionCallbacksIS1K_NS1S_17LinearCombinationISJ_fSJ_fLNS_15FloatRoundStyleE2EEES1L_S1R_JEEENS4_5SM1004TMEM4LOAD26SM100_TMEM_LOAD_32dp32b16xENS4_13SM90_TMA_LOADENS12_INS13_ILi2ELi4ELi3EEES16_NST_INS5_IJS17_S1N_EEENS5_IJS1N_SC_EEEEEEENS4_39AutoVectorizingCopyWithAssumedAlignmentILi128EEENS4_14SM90_TMA_STOREES27_S29_S29_EEEvvEEEEvNT_6ParamsE,@function
        .size           _ZN7cutlass13device_kernelINS_4gemm6kernel13GemmUniversalIN4cute5tupleIJiiiiEEENS1_10collective13CollectiveMmaINS1_35MainloopSm100TmaUmmaWarpSpecializedILi3ELi2ELi4ENS5_IJNS4_1CILi2EEESB_NSA_ILi1EEEEEEEENS5_IJNSA_ILi128EEENSA_ILi256EEENSA_ILi64EEEEEENS_10tfloat32_tENS5_IJlSC_lEEESJ_SK_NS4_8TiledMMAINS4_8MMA_AtomIJNS4_23SM100_MMA_TF32_2x1SM_SSISJ_SJ_fLi128ELi256ELNS4_4UMMA5MajorE0ELSP_0ELNSO_7ScaleInE0ELSQ_0EEEEEENS4_6LayoutINS5_IJSC_SC_SC_EEENS5_IJNSA_ILi0EEESV_SV_EEEEENS5_IJNS4_10UnderscoreESY_SY_EEEEENS4_28SM100_TMA_2SM_LOAD_MULTICASTENS4_14ComposedLayoutINS4_7SwizzleILi3ELi4ELi3EEENS4_18smem_ptr_flag_bitsILi32EEENST_INS5_IJNSA_ILi8EEENSA_ILi32EEEEEENS5_IJS18_SC_EEEEEEEvNS4_8identityENS4_18SM100_TMA_2SM_LOADES1C_vS1D_EENS_8epilogue10collective18CollectiveEpilogueINS1G_23Sm100TmaWarpSpecializedILi4ELi2ELi16ELb1ELb0EEEJNS5_IJSH_SG_SH_EEENS5_IJNST_ISH_SC_EENST_INS5_IJNSA_ILi16EEESB_EEENS5_IJSC_SF_EEEEEEEESJ_SK_SJ_SK_NS1G_6fusion15FusionCallbacksIS1K_NS1S_17LinearCombinationISJ_fSJ_fLNS_15FloatRoundStyleE2EEES1L_S1R_JEEENS4_5SM1004TMEM4LOAD26SM100_TMEM_LOAD_32dp32b16xENS4_13SM90_TMA_LOADENS12_INS13_ILi2ELi4ELi3EEES16_NST_INS5_IJS17_S1N_EEENS5_IJS1N_SC_EEEEEEENS4_39AutoVectorizingCopyWithAssumedAlignmentILi128EEENS4_14SM90_TMA_STOREES27_S29_S29_EEEvvEEEEvNT_6ParamsE,(.L_x_240 - _ZN7cutlass13device_kernelINS_4gemm6kernel13GemmUniversalIN4cute5tupleIJiiiiEEENS1_10collective13CollectiveMmaINS1_35MainloopSm100TmaUmmaWarpSpecializedILi3ELi2ELi4ENS5_IJNS4_1CILi2EEESB_NSA_ILi1EEEEEEEENS5_IJNSA_ILi128EEENSA_ILi256EEENSA_ILi64EEEEEENS_10tfloat32_tENS5_IJlSC_lEEESJ_SK_NS4_8TiledMMAINS4_8MMA_AtomIJNS4_23SM100_MMA_TF32_2x1SM_SSISJ_SJ_fLi128ELi256ELNS4_4UMMA5MajorE0ELSP_0ELNSO_7ScaleInE0ELSQ_0EEEEEENS4_6LayoutINS5_IJSC_SC_SC_EEENS5_IJNSA_ILi0EEESV_SV_EEEEENS5_IJNS4_10UnderscoreESY_SY_EEEEENS4_28SM100_TMA_2SM_LOAD_MULTICASTENS4_14ComposedLayoutINS4_7SwizzleILi3ELi4ELi3EEENS4_18smem_ptr_flag_bitsILi32EEENST_INS5_IJNSA_ILi8EEENSA_ILi32EEEEEENS5_IJS18_SC_EEEEEEEvNS4_8identityENS4_18SM100_TMA_2SM_LOADES1C_vS1D_EENS_8epilogue10collective18CollectiveEpilogueINS1G_23Sm100TmaWarpSpecializedILi4ELi2ELi16ELb1ELb0EEEJNS5_IJSH_SG_SH_EEENS5_IJNST_ISH_SC_EENST_INS5_IJNSA_ILi16EEESB_EEENS5_IJSC_SF_EEEEEEEESJ_SK_SJ_SK_NS1G_6fusion15FusionCallbacksIS1K_NS1S_17LinearCombinationISJ_fSJ_fLNS_15FloatRoundStyleE2EEES1L_S1R_JEEENS4_5SM1004TMEM4LOAD26SM100_TMEM_LOAD_32dp32b16xENS4_13SM90_TMA_LOADENS12_INS13_ILi2ELi4ELi3EEES16_NST_INS5_IJS17_S1N_EEENS5_IJS1N_SC_EEEEEEENS4_39AutoVectorizingCopyWithAssumedAlignmentILi128EEENS4_14SM90_TMA_STOREES27_S29_S29_EEEvvEEEEvNT_6ParamsE)
        .other          _ZN7cutlass13device_kernelINS_4gemm6kernel13GemmUniversalIN4cute5tupleIJiiiiEEENS1_10collective13CollectiveMmaINS1_35MainloopSm100TmaUmmaWarpSpecializedILi3ELi2ELi4ENS5_IJNS4_1CILi2EEESB_NSA_ILi1EEEEEEEENS5_IJNSA_ILi128EEENSA_ILi256EEENSA_ILi64EEEEEENS_10tfloat32_tENS5_IJlSC_lEEESJ_SK_NS4_8TiledMMAINS4_8MMA_AtomIJNS4_23SM100_MMA_TF32_2x1SM_SSISJ_SJ_fLi128ELi256ELNS4_4UMMA5MajorE0ELSP_0ELNSO_7ScaleInE0ELSQ_0EEEEEENS4_6LayoutINS5_IJSC_SC_SC_EEENS5_IJNSA_ILi0EEESV_SV_EEEEENS5_IJNS4_10UnderscoreESY_SY_EEEEENS4_28SM100_TMA_2SM_LOAD_MULTICASTENS4_14ComposedLayoutINS4_7SwizzleILi3ELi4ELi3EEENS4_18smem_ptr_flag_bitsILi32EEENST_INS5_IJNSA_ILi8EEENSA_ILi32EEEEEENS5_IJS18_SC_EEEEEEEvNS4_8identityENS4_18SM100_TMA_2SM_LOADES1C_vS1D_EENS_8epilogue10collective18CollectiveEpilogueINS1G_23Sm100TmaWarpSpecializedILi4ELi2ELi16ELb1ELb0EEEJNS5_IJSH_SG_SH_EEENS5_IJNST_ISH_SC_EENST_INS5_IJNSA_ILi16EEESB_EEENS5_IJSC_SF_EEEEEEEESJ_SK_SJ_SK_NS1G_6fusion15FusionCallbacksIS1K_NS1S_17LinearCombinationISJ_fSJ_fLNS_15FloatRoundStyleE2EEES1L_S1R_JEEENS4_5SM1004TMEM4LOAD26SM100_TMEM_LOAD_32dp32b16xENS4_13SM90_TMA_LOADENS12_INS13_ILi2ELi4ELi3EEES16_NST_INS5_IJS17_S1N_EEENS5_IJS1N_SC_EEEEEEENS4_39AutoVectorizingCopyWithAssumedAlignmentILi128EEENS4_14SM90_TMA_STOREES27_S29_S29_EEEvvEEEEvNT_6ParamsE,@"STO_CUDA_ENTRY STV_DEFAULT"
_ZN7cutlass13device_kernelINS_4gemm6kernel13GemmUniversalIN4cute5tupleIJiiiiEEENS1_10collective13CollectiveMmaINS1_35MainloopSm100TmaUmmaWarpSpecializedILi3ELi2ELi4ENS5_IJNS4_1CILi2EEESB_NSA_ILi1EEEEEEEENS5_IJNSA_ILi128EEENSA_ILi256EEENSA_ILi64EEEEEENS_10tfloat32_tENS5_IJlSC_lEEESJ_SK_NS4_8TiledMMAINS4_8MMA_AtomIJNS4_23SM100_MMA_TF32_2x1SM_SSISJ_SJ_fLi128ELi256ELNS4_4UMMA5MajorE0ELSP_0ELNSO_7ScaleInE0ELSQ_0EEEEEENS4_6LayoutINS5_IJSC_SC_SC_EEENS5_IJNSA_ILi0EEESV_SV_EEEEENS5_IJNS4_10UnderscoreESY_SY_EEEEENS4_28SM100_TMA_2SM_LOAD_MULTICASTENS4_14ComposedLayoutINS4_7SwizzleILi3ELi4ELi3EEENS4_18smem_ptr_flag_bitsILi32EEENST_INS5_IJNSA_ILi8EEENSA_ILi32EEEEEENS5_IJS18_SC_EEEEEEEvNS4_8identityENS4_18SM100_TMA_2SM_LOADES1C_vS1D_EENS_8epilogue10collective18CollectiveEpilogueINS1G_23Sm100TmaWarpSpecializedILi4ELi2ELi16ELb1ELb0EEEJNS5_IJSH_SG_SH_EEENS5_IJNST_ISH_SC_EENST_INS5_IJNSA_ILi16EEESB_EEENS5_IJSC_SF_EEEEEEEESJ_SK_SJ_SK_NS1G_6fusion15FusionCallbacksIS1K_NS1S_17LinearCombinationISJ_fSJ_fLNS_15FloatRoundStyleE2EEES1L_S1R_JEEENS4_5SM1004TMEM4LOAD26SM100_TMEM_LOAD_32dp32b16xENS4_13SM90_TMA_LOADENS12_INS13_ILi2ELi4ELi3EEES16_NST_INS5_IJS17_S1N_EEENS5_IJS1N_SC_EEEEEEENS4_39AutoVectorizingCopyWithAssumedAlignmentILi128EEENS4_14SM90_TMA_STOREES27_S29_S29_EEEvvEEEEvNT_6ParamsE:
[----:B------:R-:W1:Y:S01]  /*0000*/  LDC R1, c[0x0][0x37c] ;  /* 0x0000df00ff017b82 */ /* 0x000e620000000800 */
[----:B------:R-:W2:Y:S01]  /*0010*/  S2R R66, SR_TID.X ;  /* 0x0000000000427919 */ /* 0x000ea20000002100 */
[----:B------:R-:W3:Y:S06]  /*0020*/  LDCU.64 UR8, c[0x0][0x890] ;  /* 0x00011200ff0877ac */ /* 0x000eec0008000a00 */
[----:B------:R-:W4:Y:S01]  /*0030*/  S2UR UR53, SR_CgaCtaId ;  /* 0x00000000003579c3 */ /* 0x000f220000008800 */
[----:B------:R-:W-:Y:S02]  /*0040*/  PRMT R52, RZ, 0x7610, R52 ;  /* 0x00007610ff347816 */ /* 0x000fe40000000034 */
[----:B------:R-:W-:Y:S01]  /*0050*/  ELECT P1, URZ, PT ;  /* 0x0000000000ff782f */ /* 0x000fe20003820000 */
[----:B---3--:R-:W-:-:S04]  /*0060*/  UISETP.NE.U32.AND UP0, UPT, UR8, URZ, UPT ;  /* 0x000000ff0800728c */ /* 0x008fc8000bf05070 */
[----:B------:R-:W-:Y:S02]  /*0070*/  UISETP.NE.AND.EX UP0, UPT, UR9, URZ, UPT, UP0 ;  /* 0x000000ff0900728c */ /* 0x000fe4000bf05300 */
[----:B----4-:R-:W-:Y:S02]  /*0080*/  ULOP3.LUT UR68, UR53, 0x1, URZ, 0xc0, !UPT ;  /* 0x0000000135447892 */ /* 0x010fe4000f8ec0ff */
[----:B------:R-:W-:Y:S01]  /*0090*/  ULOP3.LUT UR69, UR53, 0x1, URZ, 0x3c, !UPT ;  /* 0x0000000135457892 */ /* 0x000fe2000f8e3cff */
[----:B--2---:R-:W-:-:S05]  /*00a0*/  SHF.R.U32.HI R53, RZ, 0x5, R66 ;  /* 0x00000005ff357819 */ /* 0x004fca0000011642 */
[----:B------:R-:W2:Y:S02]  /*00b0*/  SHFL.IDX PT, R0, R53, RZ, 0x1f ;  /* 0x00001fff35007589 */ /* 0x000ea400000e0000 */
[----:B--2---:R-:W-:Y:S01]  /*00c0*/  R2UR UR18, R0 ;  /* 0x00000000001272ca */ /* 0x004fe200000e0000 */
[----:B-1----:R-:W-:-:S14]  /*00d0*/  BRA.U UP0, `(.L_x_0) ;  /* 0x0000000100307547 */ /* 0x002fdc000b800000 */
[----:B------:R-:W1:Y:S02]  /*00e0*/  LDCU.64 UR4, c[0x0][0x888] ;  /* 0x00011100ff0477ac */ /* 0x000e640008000a00 */
[----:B-1----:R-:W-:-:S04]  /*00f0*/  UISETP.NE.U32.AND UP0, UPT, UR4, URZ, UPT ;  /* 0x000000ff0400728c */ /* 0x002fc8000bf05070 */
[----:B------:R-:W-:-:S09]  /*0100*/  UISETP.NE.AND.EX UP0, UPT, UR5, URZ, UPT, UP0 ;  /* 0x000000ff0500728c */ /* 0x000fd2000bf05300 */
[----:B------:R-:W-:Y:S05]  /*0110*/  BRA.U !UP0, `(.L_x_1) ;  /* 0x0000000108147547 */ /* 0x000fea000b800000 */
[----:B------:R-:W1:Y:S01]  /*0120*/  LDC.64 R2, c[0x0][0x888] ;  /* 0x00022200ff027b82 */ /* 0x000e620000000a00 */
[----:B------:R-:W1:Y:S02]  /*0130*/  LDCU.64 UR4, c[0x0][0x358] ;  /* 0x00006b00ff0477ac */ /* 0x000e640008000a00 */
[----:B-1----:R1:W5:Y:S01]  /*0140*/  LDG.E R27, desc[UR4][R2.64] ;  /* 0x00000004021b7981 */ /* 0x002362000c1e1900 */
[----:B------:R-:W-:Y:S01]  /*0150*/  HFMA2 R52, -RZ, RZ, 0, 5.9604644775390625e-08 ;  /* 0x00000001ff347431 */ /* 0x000fe200000001ff */
[----:B------:R-:W-:Y:S05]  /*0160*/  BRA `(.L_x_0) ;  /* 0x00000000000c7947 */ /* 0x000fea0003800000 */
.L_x_1:
[----:B------:R-:W1:Y:S01]  /*0170*/  LDCU UR4, c[0x0][0x880] ;  /* 0x00011000ff0477ac */ /* 0x000e620008000800 */
[----:B------:R-:W-:Y:S01]  /*0180*/  HFMA2 R52, -RZ, RZ, 0, 5.9604644775390625e-08 ;  /* 0x00000001ff347431 */ /* 0x000fe200000001ff */
[----:B-1----:R-:W-:-:S07]  /*0190*/  MOV R27, UR4 ;  /* 0x00000004001b7c02 */ /* 0x002fce0008000f00 */
.L_x_0:
[----:B------:R-:W2:Y:S02]  /*01a0*/  LDCU.64 UR4, c[0x0][0x8b0] ;  /* 0x00011600ff0477ac */ /* 0x000ea40008000a00 */
[----:B--2---:R-:W-:-:S04]  /*01b0*/  UISETP.NE.U32.AND UP0, UPT, UR4, URZ, UPT ;  /* 0x000000ff0400728c */ /* 0x004fc8000bf05070 */
[----:B------:R-:W-:-:S09]  /*01c0*/  UISETP.NE.AND.EX UP0, UPT, UR5, URZ, UPT, UP0 ;  /* 0x000000ff0500728c */ /* 0x000fd2000bf05300 */
[----:B------:R-:W-:Y:S05]  /*01d0*/  BRA.U UP0, `(.L_x_2) ;  /* 0x0000000100287547 */ /* 0x000fea000b800000 */
[----:B------:R-:W2:Y:S02]  /*01e0*/  LDCU.64 UR4, c[0x0][0x8a8] ;  /* 0x00011500ff0477ac */ /* 0x000ea40008000a00 */
[----:B--2---:R-:W-:-:S04]  /*01f0*/  UISETP.NE.U32.AND UP0, UPT, UR4, URZ, UPT ;  /* 0x000000ff0400728c */ /* 0x004fc8000bf05070 */
[----:B------:R-:W-:-:S09]  /*0200*/  UISETP.NE.AND.EX UP0, UPT, UR5, URZ, UPT, UP0 ;  /* 0x000000ff0500728c */ /* 0x000fd2000bf05300 */
[----:B------:R-:W-:Y:S05]  /*0210*/  BRA.U !UP0, `(.L_x_3) ;  /* 0x0000000108107547 */ /* 0x000fea000b800000 */
[----:B------:R-:W2:Y:S01]  /*0220*/  LDC.64 R24, c[0x0][0x8a8] ;  /* 0x00022a00ff187b82 */ /* 0x000ea20000000a00 */
[----:B------:R-:W2:Y:S02]  /*0230*/  LDCU.64 UR4, c[0x0][0x358] ;  /* 0x00006b00ff0477ac */ /* 0x000ea40008000a00 */
[----:B--2---:R2:W5:Y:S01]  /*0240*/  LDG.E R24, desc[UR4][R24.64] ;  /* 0x0000000418187981 */ /* 0x004562000c1e1900 */
[----:B------:R-:W-:Y:S05]  /*0250*/  BRA `(.L_x_2) ;  /* 0x0000000000087947 */ /* 0x000fea0003800000 */
.L_x_3:
[----:B------:R-:W2:Y:S02]  /*0260*/  LDCU UR4, c[0x0][0x8a0] ;  /* 0x00011400ff0477ac */ /* 0x000ea40008000800 */
[----:B--2---:R-:W-:Y:S02]  /*0270*/  MOV R24, UR4 ;  /* 0x0000000400187c02 */ /* 0x004fe40008000f00 */
.L_x_2:
[----:B------:R-:W-:Y:S01]  /*0280*/  IMAD.U32 R0, RZ, RZ, UR18 ;  /* 0x00000012ff007e24 */ /* 0x000fe2000f8e00ff */
[----:B------:R-:W-:Y:S04]  /*0290*/  BSSY.RECONVERGENT B0, `(.L_x_4) ;  /* 0x000000c000007945 */ /* 0x000fe80003800200 */
[C---:B------:R-:W-:Y:S02]  /*02a0*/  ISETP.NE.OR P2, PT, R0.reuse, 0x1, !P1 ;  /* 0x000000010000780c */ /* 0x040fe40004f45670 */
[----:B------:R-:W-:-:S11]  /*02b0*/  ISETP.NE.OR P0, PT, R0, 0x3, !P1 ;  /* 0x000000030000780c */ /* 0x000fd60004f05670 */
[----:B------:R-:W-:Y:S05]  /*02c0*/  @P2 BRA `(.L_x_5) ;  /* 0x0000000000202947 */ /* 0x000fea0003800000 */
[----:B------:R-:W3:Y:S02]  /*02d0*/  LDCU.64 UR4, c[0x0][0x348] ;  /* 0x00006900ff0477ac */ /* 0x000ee40008000a00 */
[----:B---3--:R-:W-:Y:S02]  /*02e0*/  UIADD3 UR6, UP1, UPT, UR4, 0x80, URZ ;  /* 0x0000008004067890 */ /* 0x008fe4000ff3e0ff */
[----:B------:R-:W-:Y:S02]  /*02f0*/  UIADD3 UR4, UP0, UPT, UR4, 0x180, URZ ;  /* 0x0000018004047890 */ /* 0x000fe4000ff1e0ff */
[----:B------:R-:W-:Y:S02]  /*0300*/  UIADD3.X UR7, UPT, UPT, URZ, UR5, URZ, UP1, !UPT ;  /* 0x00000005ff077290 */ /* 0x000fe40008ffe4ff */
[----:B------:R-:W-:-:S07]  /*0310*/  UIADD3.X UR5, UPT, UPT, URZ, UR5, URZ, UP0, !UPT ;  /* 0x00000005ff057290 */ /* 0x000fce00087fe4ff */
[----:B------:R3:W-:Y:S02]  /*0320*/  UTMACCTL.PF [UR6] ;  /* 0x00000000060079b9 */ /* 0x0007e40008040000 */
[----:B------:R3:W-:Y:S02]  /*0330*/  UTMACCTL.PF [UR4] ;  /* 0x00000000040079b9 */ /* 0x0007e40008040000 */
[----:B---3--:R-:W-:Y:S01]  /*0340*/  NOP ;  /* 0x0000000000007918 */ /* 0x008fe20000000000 */
.L_x_5:
[----:B------:R-:W-:Y:S05]  /*0350*/  BSYNC.RECONVERGENT B0 ;  /* 0x0000000000007941 */ /* 0x000fea0003800200 */
.L_x_4:
[----:B------:R-:W-:Y:S04]  /*0360*/  BSSY.RECONVERGENT B0, `(.L_x_6) ;  /* 0x000000a000007945 */ /* 0x000fe80003800200 */
        /* <DEDUP_REMOVED lines=9> */
.L_x_7:
[----:B------:R-:W-:Y:S05]  /*0400*/  BSYNC.RECONVERGENT B0 ;  /* 0x0000000000007941 */ /* 0x000fea0003800200 */
.L_x_6:
[----:B------:R-:W3:Y:S01]  /*0410*/  LDCU.64 UR4, c[0x0][0x888] ;  /* 0x00011100ff0477ac */ /* 0x000ee20008000a00 */
[----:B------:R-:W-:Y:S02]  /*0420*/  UISETP.EQ.U32.AND UP1, UPT, UR8, URZ, UPT ;  /* 0x000000ff0800728c */ /* 0x000fe4000bf22070 */
[----:B------:R-:W-:Y:S02]  /*0430*/  UPLOP3.LUT UP3, UPT, UPT, UPT, UPT, 0x80, 0x8 ;  /* 0x000000000008789c */ /* 0x000fe40003f6f070 */
[----:B---3--:R-:W-:-:S04]  /*0440*/  UISETP.NE.U32.AND UP0, UPT, UR4, URZ, UPT ;  /* 0x000000ff0400728c */ /* 0x008fc8000bf05070 */
[----:B------:R-:W-:-:S04]  /*0450*/  UISETP.NE.AND.EX UP0, UPT, UR5, URZ, UPT, UP0 ;  /* 0x000000ff0500728c */ /* 0x000fc8000bf05300 */
[----:B------:R-:W-:-:S04]  /*0460*/  UISETP.EQ.OR.EX UP2, UPT, UR9, URZ, !UP0, UP1 ;  /* 0x000000ff0900728c */ /* 0x000fc8000c742710 */
[----:B------:R-:W-:-:S06]  /*0470*/  UP2UR UR4, UPR, URZ, 0x4 ;  /* 0x00000004ff047883 */ /* 0x000fcc0008000000 */
[----:B------:R-:W-:Y:S01]  /*0480*/  MOV R56, UR4 ;  /* 0x0000000400387c02 */ /* 0x000fe20008000f00 */
[----:B------:R-:W-:Y:S06]  /*0490*/  BRA.U !UP2, `(.L_x_8) ;  /* 0x000000010a207547 */ /* 0x000fec000b800000 */
[----:B------:R-:W-:Y:S01]  /*04a0*/  UISETP.NE.U32.AND UP1, UPT, UR8, URZ, UPT ;  /* 0x000000ff0800728c */ /* 0x000fe2000bf25070 */
[----:B-----5:R-:W-:Y:S01]  /*04b0*/  FSETP.NEU.AND P0, PT, R27, RZ, PT ;  /* 0x000000ff1b00720b */ /* 0x020fe20003f0d000 */
[----:B------:R-:W-:Y:S02]  /*04c0*/  USEL UR4, URZ, 0xffffffff, UP0 ;  /* 0xffffffffff047887 */ /* 0x000fe40008000000 */
[----:B------:R-:W-:-:S10]  /*04d0*/  UISETP.NE.AND.EX UP1, UPT, UR9, URZ, UPT, UP1 ;  /* 0x000000ff0900728c */ /* 0x000fd4000bf25310 */
[----:B------:R-:W-:Y:S01]  /*04e0*/  VOTEU.ANY UP0, P0 ;  /* 0x0000000000ff7886 */ /* 0x000fe20000000100 */
[----:B------:R-:W-:-:S04]  /*04f0*/  @!UP1 USEL UR4, URZ, 0xffffffff, UP0 ;  /* 0xffffffffff049887 */ /* 0x000fc80008000000 */
[----:B------:R-:W-:-:S04]  /*0500*/  ULOP3.LUT UR4, UR4, 0x1, URZ, 0xc0, !UPT ;  /* 0x0000000104047892 */ /* 0x000fc8000f8ec0ff */
[----:B------:R-:W-:-:S11]  /*0510*/  UISETP.NE.U32.AND UP3, UPT, UR4, 0x1, UPT ;  /* 0x000000010400788c */ /* 0x000fd6000bf65070 */
.L_x_8:
[----:B------:R-:W3:Y:S01]  /*0520*/  SHFL.IDX PT, R0, R53, RZ, 0x1f ;  /* 0x00001fff35007589 */ /* 0x000ee200000e0000 */
[----:B------:R-:W-:-:S04]  /*0530*/  UISETP.NE.AND UP0, UPT, UR18, 0x2, UPT ;  /* 0x000000021200788c */ /* 0x000fc8000bf05270 */
[----:B------:R-:W-:Y:S02]  /*0540*/  UISETP.EQ.AND UP1, UPT, UR68, URZ, !UP0 ;  /* 0x000000ff4400728c */ /* 0x000fe4000c722270 */
[----:B------:R-:W-:-:S04]  /*0550*/  USEL UR54, URZ, 0x1, UP0 ;  /* 0x00000001ff367887 */ /* 0x000fc80008000000 */
[----:B------:R-:W-:Y:S02]  /*0560*/  PLOP3.LUT P3, PT, P1, PT, UP1, 0x80, 0x8 ;  /* 0x000000000008781c */ /* 0x000fe40000f6f018 */
[----:B---3--:R-:W-:-:S13]  /*0570*/  ISETP.NE.AND P0, PT, R0, RZ, PT ;  /* 0x000000ff0000720c */ /* 0x008fda0003f05270 */
[----:B------:R-:W-:Y:S05]  /*0580*/  @P0 BRA `(.L_x_9) ;  /* 0x00000000004c0947 */ /* 0x000fea0003800000 */
[----:B------:R-:W-:Y:S01]  /*0590*/  UMOV UR4, 0x400 ;  /* 0x0000040000047882 */ /* 0x000fe20000000000 */
[----:B------:R-:W-:Y:S01]  /*05a0*/  UMOV UR8, 0x1 ;  /* 0x0000000100087882 */ /* 0x000fe20000000000 */
[----:B------:R-:W-:Y:S01]  /*05b0*/  UMOV UR6, 0x2 ;  /* 0x0000000200067882 */ /* 0x000fe20000000000 */
[----:B------:R-:W-:Y:S02]  /*05c0*/  ULEA UR4, UR53, UR4, 0x18 ;  /* 0x0000000435047291 */ /* 0x000fe4000f8ec0ff */
[----:B------:R-:W-:-:S04]  /*05d0*/  UIADD3 UR8, UPT, UPT, -UR8, 0x100000, URZ ;  /* 0x0010000008087890 */ /* 0x000fc8000fffe1ff */
[----:B------:R-:W-:Y:S02]  /*05e0*/  USHF.L.U32 UR9, UR8, 0xb, URZ ;  /* 0x0000000b08097899 */ /* 0x000fe400080006ff */
[----:B------:R-:W-:Y:S02]  /*05f0*/  USHF.L.U32 UR8, UR8, 0x1, URZ ;  /* 0x0000000108087899 */ /* 0x000fe400080006ff */
[----:B------:R-:W-:-:S04]  /*0600*/  UIADD3 UR6, UPT, UPT, -UR6, 0x100000, URZ ;  /* 0x0010000006067890 */ /* 0x000fc8000fffe1ff */
[----:B------:R-:W-:Y:S02]  /*0610*/  USHF.L.U32 UR7, UR6, 0xb, URZ ;  /* 0x0000000b06077899 */ /* 0x000fe400080006ff */
[----:B------:R-:W-:Y:S01]  /*0620*/  USHF.L.U32 UR6, UR6, 0x1, URZ ;  /* 0x0000000106067899 */ /* 0x000fe200080006ff */
[----:B------:R-:W-:Y:S01]  /*0630*/  ELECT P0, URZ, PT ;  /* 0x0000000000ff782f */ /* 0x000fe20003800000 */
[----:B------:R-:W3:Y:S02]  /*0640*/  FENCE.VIEW.ASYNC.S ;  /* 0x00000000000073c6 */ /* 0x000ee40000000000 */
[----:B---3--:R3:W4:Y:S08]  /*0650*/  SYNCS.EXCH.64 URZ, [UR4], UR8 ;  /* 0x0000000804ff75b2 */ /* 0x0087300008000100 */
[----:B------:R3:W1:Y:S01]  /*0660*/  SYNCS.EXCH.64 URZ, [UR4+0x18], UR6 ;  /* 0x0000180604ff75b2 */ /* 0x0006620008000100 */
[----:B------:R3:W1:Y:S01]  /*0670*/  SYNCS.EXCH.64 URZ, [UR4+0x8], UR8 ;  /* 0x0000080804ff75b2 */ /* 0x0006620008000100 */
[----:B------:R3:W1:Y:S01]  /*0680*/  SYNCS.EXCH.64 URZ, [UR4+0x20], UR6 ;  /* 0x0000200604ff75b2 */ /* 0x0006620008000100 */
[----:B------:R3:W1:Y:S01]  /*0690*/  SYNCS.EXCH.64 URZ, [UR4+0x10], UR8 ;  /* 0x0000100804ff75b2 */ /* 0x0006620008000100 */
[----:B------:R3:W1:Y:S01]  /*06a0*/  SYNCS.EXCH.64 URZ, [UR4+0x28], UR6 ;  /* 0x0000280604ff75b2 */ /* 0x0006620008000100 */
[----:B------:R-:W-:Y:S01]  /*06b0*/  NOP ;  /* 0x0000000000007918 */ /* 0x000fe20000000000 */
.L_x_9:
[----:B------:R-:W2:Y:S01]  /*06c0*/  SHFL.IDX PT, R0, R53, RZ, 0x1f ;  /* 0x00001fff35007589 */ /* 0x000ea200000e0000 */
[----:B------:R-:W-:Y:S01]  /*06d0*/  NOP ;  /* 0x0000000000007918 */ /* 0x000fe20000000000 */
[----:B--2---:R-:W-:-:S13]  /*06e0*/  ISETP.NE.AND P0, PT, R0, 0x1, PT ;  /* 0x000000010000780c */ /* 0x004fda0003f05270 */
[----:B------:R-:W-:Y:S05]  /*06f0*/  @P0 BRA `(.L_x_10) ;  /* 0x0000000000540947 */ /* 0x000fea0003800000 */
[----:B---3--:R-:W-:Y:S01]  /*0700*/  UMOV UR4, 0x400 ;  /* 0x0000040000047882 */ /* 0x008fe20000000000 */
        /* <DEDUP_REMOVED lines=10> */
[----:B------:R-:W2:Y:S02]  /*07b0*/  FENCE.VIEW.ASYNC.S ;  /* 0x00000000000073c6 */ /* 0x000ea40000000000 */
[----:B--2---:R2:W3:Y:S08]  /*07c0*/  SYNCS.EXCH.64 URZ, [UR4+0x30], UR8 ;  /* 0x0000300804ff75b2 */ /* 0x0044f00008000100 */
[----:B------:R2:W1:Y:S01]  /*07d0*/  SYNCS.EXCH.64 URZ, [UR4+0x50], UR6 ;  /* 0x0000500604ff75b2 */ /* 0x0004620008000100 */
[----:B------:R2:W1:Y:S01]  /*07e0*/  SYNCS.EXCH.64 URZ, [UR4+0x38], UR8 ;  /* 0x0000380804ff75b2 */ /* 0x0004620008000100 */
[----:B------:R2:W1:Y:S01]  /*07f0*/  SYNCS.EXCH.64 URZ, [UR4+0x58], UR6 ;  /* 0x0000580604ff75b2 */ /* 0x0004620008000100 */
[----:B------:R2:W1:Y:S01]  /*0800*/  SYNCS.EXCH.64 URZ, [UR4+0x40], UR8 ;  /* 0x0000400804ff75b2 */ /* 0x0004620008000100 */
[----:B------:R2:W1:Y:S01]  /*0810*/  SYNCS.EXCH.64 URZ, [UR4+0x60], UR6 ;  /* 0x0000600604ff75b2 */ /* 0x0004620008000100 */
[----:B------:R2:W1:Y:S01]  /*0820*/  SYNCS.EXCH.64 URZ, [UR4+0x48], UR8 ;  /* 0x0000480804ff75b2 */ /* 0x0004620008000100 */
[----:B------:R2:W1:Y:S01]  /*0830*/  SYNCS.EXCH.64 URZ, [UR4+0x68], UR6 ;  /* 0x0000680604ff75b2 */ /* 0x0004620008000100 */
[----:B------:R-:W-:Y:S01]  /*0840*/  NOP ;  /* 0x0000000000007918 */ /* 0x000fe20000000000 */
.L_x_10:
[----:B------:R-:W4:Y:S01]  /*0850*/  SHFL.IDX PT, R0, R53, RZ, 0x1f ;  /* 0x00001fff35007589 */ /* 0x000f2200000e0000 */
[----:B------:R-:W-:Y:S01]  /*0860*/  NOP ;  /* 0x0000000000007918 */ /* 0x000fe20000000000 */
[----:B----4-:R-:W-:-:S13]  /*0870*/  ISETP.NE.AND P0, PT, R0, 0x3, PT ;  /* 0x000000030000780c */ /* 0x010fda0003f05270 */
[----:B------:R-:W-:Y:S05]  /*0880*/  @P0 BRA `(.L_x_11) ;  /* 0x00000000002c0947 */ /* 0x000fea0003800000 */
[----:B--23--:R-:W-:Y:S01]  /*0890*/  UMOV UR6, 0x400 ;  /* 0x0000040000067882 */ /* 0x00cfe20000000000 */
[----:B------:R-:W-:Y:S01]  /*08a0*/  UMOV UR4, 0x20 ;  /* 0x0000002000047882 */ /* 0x000fe20000000000 */
[----:B------:R-:W-:Y:S02]  /*08b0*/  ULEA UR6, UR53, UR6, 0x18 ;  /* 0x0000000635067291 */ /* 0x000fe4000f8ec0ff */
[----:B------:R-:W-:-:S04]  /*08c0*/  UIADD3 UR4, UPT, UPT, -UR4, 0x100000, URZ ;  /* 0x0010000004047890 */ /* 0x000fc8000fffe1ff */
[----:B------:R-:W-:Y:S02]  /*08d0*/  USHF.L.U32 UR5, UR4, 0xb, URZ ;  /* 0x0000000b04057899 */ /* 0x000fe400080006ff */
[----:B------:R-:W-:Y:S01]  /*08e0*/  USHF.L.U32 UR4, UR4, 0x1, URZ ;  /* 0x0000000104047899 */ /* 0x000fe200080006ff */
[----:B------:R-:W-:Y:S01]  /*08f0*/  ELECT P0, URZ, PT ;  /* 0x0000000000ff782f */ /* 0x000fe20003800000 */
[----:B------:R-:W2:Y:S10]  /*0900*/  FENCE.VIEW.ASYNC.S ;  /* 0x00000000000073c6 */ /* 0x000eb40000000000 */
[----:B--2---:R4:W2:Y:S01]  /*0910*/  SYNCS.EXCH.64 URZ, [UR6+0x70], UR4 ;  /* 0x0000700406ff75b2 */ /* 0x0048a20008000100 */
[----:B------:R4:W3:Y:S02]  /*0920*/  SYNCS.EXCH.64 URZ, [UR6+0x78], UR4 ;  /* 0x0000780406ff75b2 */ /* 0x0008e40008000100 */
[----:B----4-:R-:W-:Y:S01]  /*0930*/  NOP ;  /* 0x0000000000007918 */ /* 0x010fe20000000000 */
.L_x_11:
[----:B------:R-:W4:Y:S01]  /*0940*/  SHFL.IDX PT, R0, R53, RZ, 0x1f ;  /* 0x00001fff35007589 */ /* 0x000f2200000e0000 */
[----:B------:R-:W-:Y:S01]  /*0950*/  NOP ;  /* 0x0000000000007918 */ /* 0x000fe20000000000 */
[----:B----4-:R-:W-:-:S13]  /*0960*/  ISETP.NE.AND P0, PT, R0, 0x4, PT ;  /* 0x000000040000780c */ /* 0x010fda0003f05270 */
[----:B------:R-:W-:Y:S05]  /*0970*/  @P0 BRA `(.L_x_12) ;  /* 0x0000000000480947 */ /* 0x000fea0003800000 */
[----:B--23--:R-:W-:Y:S01]  /*0980*/  UMOV UR4, 0x3a0 ;  /* 0x000003a000047882 */ /* 0x00cfe20000000000 */
[----:B------:R-:W-:Y:S01]  /*0990*/  UMOV UR6, 0x400 ;  /* 0x0000040000067882 */ /* 0x000fe20000000000 */
[----:B------:R-:W-:Y:S01]  /*09a0*/  USEL UR4, UR4, 0x320, UP3 ;  /* 0x0000032004047887 */ /* 0x000fe20009800000 */
        /* <DEDUP_REMOVED lines=10> */
[----:B--2---:R4:W2:Y:S08]  /*0a50*/  SYNCS.EXCH.64 URZ, [UR6+0x80], UR8 ;  /* 0x0000800806ff75b2 */ /* 0x0048b00008000100 */
[----:B------:R4:W3:Y:S01]  /*0a60*/  SYNCS.EXCH.64 URZ, [UR6+0x90], UR4 ;  /* 0x0000900406ff75b2 */ /* 0x0008e20008000100 */
[----:B------:R4:W1:Y:S01]  /*0a70*/  SYNCS.EXCH.64 URZ, [UR6+0x88], UR8 ;  /* 0x0000880806ff75b2 */ /* 0x0008620008000100 */
[----:B------:R4:W1:Y:S02]  /*0a80*/  SYNCS.EXCH.64 URZ, [UR6+0x98], UR4 ;  /* 0x0000980406ff75b2 */ /* 0x0008640008000100 */
[----:B----4-:R-:W-:Y:S01]  /*0a90*/  NOP ;  /* 0x0000000000007918 */ /* 0x010fe20000000000 */
.L_x_12:
[----:B------:R-:W4:Y:S01]  /*0aa0*/  SHFL.IDX PT, R0, R53, RZ, 0x1f ;  /* 0x00001fff35007589 */ /* 0x000f2200000e0000 */
[----:B------:R-:W-:Y:S01]  /*0ab0*/  NOP ;  /* 0x0000000000007918 */ /* 0x000fe20000000000 */
[----:B----4-:R-:W-:-:S13]  /*0ac0*/  ISETP.NE.AND P0, PT, R0, 0x5, PT ;  /* 0x000000050000780c */ /* 0x010fda0003f05270 */
[----:B------:R-:W-:Y:S05]  /*0ad0*/  @P0 BRA `(.L_x_13) ;  /* 0x0000000000540947 */ /* 0x000fea0003800000 */
[----:B--23--:R-:W-:Y:S01]  /*0ae0*/  UMOV UR4, 0x400 ;  /* 0x0000040000047882 */ /* 0x00cfe20000000000 */
        /* <DEDUP_REMOVED lines=14> */
[----:B------:R4:W1:Y:S01]  /*0bd0*/  SYNCS.EXCH.64 URZ, [UR4+0xc8], UR8 ;  /* 0x0000c80804ff75b2 */ /* 0x0008620008000100 */
[----:B------:R4:W1:Y:S01]  /*0be0*/  SYNCS.EXCH.64 URZ, [UR4+0xb0], UR6 ;  /* 0x0000b00604ff75b2 */ /* 0x0008620008000100 */
[----:B------:R4:W1:Y:S01]  /*0bf0*/  SYNCS.EXCH.64 URZ, [UR4+0xd0], UR8 ;  /* 0x0000d00804ff75b2 */ /* 0x0008620008000100 */
[----:B------:R4:W1:Y:S01]  /*0c00*/  SYNCS.EXCH.64 URZ, [UR4+0xb8], UR6 ;  /* 0x0000b80604ff75b2 */ /* 0x0008620008000100 */
[----:B------:R4:W1:Y:S02]  /*0c10*/  SYNCS.EXCH.64 URZ, [UR4+0xd8], UR8 ;  /* 0x0000d80804ff75b2 */ /* 0x0008640008000100 */
[----:B----4-:R-:W-:Y:S01]  /*0c20*/  NOP ;  /* 0x0000000000007918 */ /* 0x010fe20000000000 */
.L_x_13:
[----:B------:R-:W4:Y:S01]  /*0c30*/  SHFL.IDX PT, R0, R53, RZ, 0x1f ;  /* 0x00001fff35007589 */ /* 0x000f2200000e0000 */
[----:B------:R-:W-:Y:S01]  /*0c40*/  ISETP.NE.OR P1, PT, RZ, UR18, !P1 ;  /* 0x00000012ff007c0c */ /* 0x000fe2000cf25670 */
        /* <DEDUP_REMOVED lines=12> */
[----:B------:R4:W3:Y:S01]  /*0d10*/  SYNCS.EXCH.64 URZ, [UR4+0xf0], UR6 ;  /* 0x0000f00604ff75b2 */ /* 0x0008e20008000100 */
[----:B------:R4:W1:Y:S01]  /*0d20*/  SYNCS.EXCH.64 URZ, [UR4+0xe8], UR6 ;  /* 0x0000e80604ff75b2 */ /* 0x0008620008000100 */
[----:B------:R4:W1:Y:S02]  /*0d30*/  SYNCS.EXCH.64 URZ, [UR4+0xf8], UR6 ;  /* 0x0000f80604ff75b2 */ /* 0x0008640008000100 */
[----:B----4-:R-:W-:Y:S01]  /*0d40*/  NOP ;  /* 0x0000000000007918 */ /* 0x010fe20000000000 */
.L_x_14:
[----:B------:R-:W-:Y:S01]  /*0d50*/  VOTEU.ALL UP0, P1 ;  /* 0x0000000000ff7886 */ /* 0x000fe20000800000 */
[----:B--23--:R-:W-:Y:S01]  /*0d60*/  UMOV UR4, 0x20 ;  /* 0x0000002000047882 */ /* 0x00cfe20000000000 */
[----:B------:R-:W2:Y:S01]  /*0d70*/  LDCU UR7, c[0x0][0x36c] ;  /* 0x00006d80ff0777ac */ /* 0x000ea20008000800 */
[----:B------:R-:W-:Y:S01]  /*0d80*/  NOP ;  /* 0x0000000000007918 */ /* 0x000fe20000000000 */
[----:B-1----:R-:W-:Y:S01]  /*0d90*/  LOP3.LUT R3, R66, 0x1f, RZ, 0xc0, !PT ;  /* 0x0000001f42037812 */ /* 0x002fe200078ec0ff */
[----:B------:R-:W-:Y:S01]  /*0da0*/  @!UP0 UMOV UR6, 0x400 ;  /* 0x0000040000068882 */ /* 0x000fe20000000000 */
[----:B------:R-:W-:-:S04]  /*0db0*/  @!UP0 UIADD3 UR4, UPT, UPT, -UR4, 0x100000, URZ ;  /* 0x0010000004048890 */ /* 0x000fc8000fffe1ff */
[----:B------:R-:W-:Y:S02]  /*0dc0*/  @!UP0 USHF.L.U32 UR5, UR4, 0xb, URZ ;  /* 0x0000000b04058899 */ /* 0x000fe400080006ff */
[----:B------:R-:W-:Y:S02]  /*0dd0*/  @!UP0 USHF.L.U32 UR4, UR4, 0x1, URZ ;  /* 0x0000000104048899 */ /* 0x000fe400080006ff */
[----:B------:R-:W-:Y:S01]  /*0de0*/  @!UP0 ULEA UR6, UR53, UR6, 0x18 ;  /* 0x0000000635068291 */ /* 0x000fe2000f8ec0ff */
[----:B------:R-:W-:Y:S01]  /*0df0*/  VOTEU.ALL UP0, P1 ;  /* 0x0000000000ff7886 */ /* 0x000fe20000800000 */
[----:B------:R-:W-:Y:S02]  /*0e00*/  UISETP.NE.AND UP4, UPT, UR18, URZ, UPT ;  /* 0x000000ff1200728c */ /* 0x000fe4000bf85270 */
[----:B--2---:R-:W-:Y:S01]  /*0e10*/  UISETP.EQ.U32.AND UP5, UPT, UR7, 0x1, UPT ;  /* 0x000000010700788c */ /* 0x004fe2000bfa2070 */
[----:B------:R-:W1:Y:S07]  /*0e20*/  FENCE.VIEW.ASYNC.S ;  /* 0x00000000000073c6 */ /* 0x000e6e0000000000 */
[----:B-1----:R1:W2:Y:S01]  /*0e30*/  @!UP0 SYNCS.EXCH.64 URZ, [UR6+0x100], UR4 ;  /* 0x0001000406ff85b2 */ /* 0x0022a20008000100 */
[----:B------:R-:W-:Y:S05]  /*0e40*/  BRA.U !UP5, `(.L_x_15) ;  /* 0x000000010d087547 */ /* 0x000fea000b800000 */
[----:B--2---:R-:W-:Y:S01]  /*0e50*/  UCGABAR_ARV ;  /* 0x00000000000079c7 */ /* 0x004fe20008000000 */
[----:B------:R-:W-:Y:S05]  /*0e60*/  BRA `(.L_x_16) ;  /* 0x0000000000047947 */ /* 0x000fea0003800000 */
.L_x_15:
[----:B--2---:R-:W-:Y:S01]  /*0e70*/  NOP ;  /* 0x0000000000007918 */ /* 0x004fe20000000000 */
.L_x_16:
[----:B------:R-:W2:Y:S01]  /*0e80*/  S2UR UR25, SR_CTAID.X ;  /* 0x00000000001979c3 */ /* 0x000ea20000002500 */
[----:B------:R-:W-:-:S05]  /*0e90*/  CS2R.32 R55, SR_CgaSize ;  /* 0x0000000000377805 */ /* 0x000fca0000008a00 */
[----:B------:R-:W-:-:S05]  /*0ea0*/  IMAD R55, R55, -0xa0, RZ ;  /* 0xffffff6037377824 */ /* 0x000fca00078e02ff */
[----:B-1----:R-:W-:-:S14]  /*0eb0*/  R2UR UR5, R55 ;  /* 0x00000000370572ca */ /* 0x002fdc00000e0000 */
[----:B------:R-:W1:Y:S01]  /*0ec0*/  LDCU UR5, c[0x0][UR5+0x2b0] ;  /* 0x00005600050577ac */ /* 0x000e620008000800 */
[----:B------:R-:W-:-:S05]  /*0ed0*/  CS2R.32 R55, SR_CgaSize ;  /* 0x0000000000377805 */ /* 0x000fca0000008a00 */
[----:B------:R-:W-:-:S05]  /*0ee0*/  IMAD R55, R55, -0xa0, RZ ;  /* 0xffffff6037377824 */ /* 0x000fca00078e02ff */
[----:B------:R-:W-:-:S14]  /*0ef0*/  R2UR UR4, R55 ;  /* 0x00000000370472ca */ /* 0x000fdc00000e0000 */
[----:B------:R-:W3:Y:S01]  /*0f00*/  LDCU UR4, c[0x0][UR4+0x2b4] ;  /* 0x00005680040477ac */ /* 0x000ee20008000800 */
[----:B------:R-:W4:Y:S01]  /*0f10*/  S2UR UR7, SR_CTAID.Y ;  /* 0x00000000000779c3 */ /* 0x000f220000002600 */
[----:B------:R-:W-:-:S05]  /*0f20*/  CS2R.32 R55, SR_CgaSize ;  /* 0x0000000000377805 */ /* 0x000fca0000008a00 */
[----:B------:R-:W-:-:S05]  /*0f30*/  IMAD R55, R55, -0xa0, RZ ;  /* 0xffffff6037377824 */ /* 0x000fca00078e02ff */
[----:B------:R-:W-:-:S14]  /*0f40*/  R2UR UR8, R55 ;  /* 0x00000000370872ca */ /* 0x000fdc00000e0000 */
[----:B------:R-:W3:Y:S01]  /*0f50*/  LDCU UR8, c[0x0][UR8+0x2a0] ;  /* 0x00005400080877ac */ /* 0x000ee20008000800 */
[----:B------:R-:W-:-:S05]  /*0f60*/  CS2R.32 R55, SR_CgaSize ;  /* 0x0000000000377805 */ /* 0x000fca0000008a00 */
[----:B------:R-:W-:-:S05]  /*0f70*/  IMAD R55, R55, -0xa0, RZ ;  /* 0xffffff6037377824 */ /* 0x000fca00078e02ff */
[----:B------:R-:W-:-:S14]  /*0f80*/  R2UR UR9, R55 ;  /* 0x00000000370972ca */ /* 0x000fdc00000e0000 */
[----:B------:R-:W3:Y:S01]  /*0f90*/  LDCU UR9, c[0x0][UR9+0x2a4] ;  /* 0x00005480090977ac */ /* 0x000ee20008000800 */
[----:B------:R-:W3:Y:S01]  /*0fa0*/  S2UR UR36, SR_CTAID.Z ;  /* 0x00000000002479c3 */ /* 0x000ee20000002700 */
[----:B------:R-:W-:Y:S01]  /*0fb0*/  UISETP.GT.U32.AND UP0, UPT, UR68, 0xffff, UPT ;  /* 0x0000ffff4400788c */ /* 0x000fe2000bf04070 */
[----:B------:R-:W3:Y:S01]  /*0fc0*/  LDCU UR19, c[0x0][0xb24] ;  /* 0x00016480ff1377ac */ /* 0x000ee20008000800 */
[----:B------:R-:W-:Y:S01]  /*0fd0*/  USHF.L.U32 UR30, UR53, 0x9, URZ ;  /* 0x00000009351e7899 */ /* 0x000fe200080006ff */
[----:B--2---:R-:W-:Y:S01]  /*0fe0*/  I2FP.F32.U32 R2, UR25 ;  /* 0x0000001900027c45 */ /* 0x004fe20008201000 */
[----:B------:R-:W-:Y:S01]  /*0ff0*/  UMOV UR28, 0x5 ;  /* 0x00000005001c7882 */ /* 0x000fe20000000000 */
[----:B------:R-:W2:Y:S03]  /*1000*/  LDCU UR45, c[0x0][0xb24] ;  /* 0x00016480ff2d77ac */ /* 0x000ea60008000800 */
[----:B-1----:R-:W-:Y:S01]  /*1010*/  FMUL R2, R2, UR5 ;  /* 0x0000000502027c20 */ /* 0x002fe20008400000 */
[----:B------:R-:W-:Y:S01]  /*1020*/  USEL UR5, UR68, 0xffff, !UP0 ;  /* 0x0000ffff44057887 */ /* 0x000fe2000c000000 */
[----:B----4-:R-:W-:Y:S01]  /*1030*/  I2FP.F32.U32 R0, UR7 ;  /* 0x0000000700007c45 */ /* 0x010fe20008201000 */
[----:B------:R-:W1:Y:S03]  /*1040*/  LDCU UR27, c[0x0][0xb30] ;  /* 0x00016600ff1b77ac */ /* 0x000e660008000800 */
[----:B------:R-:W4:Y:S01]  /*1050*/  F2I.U32.TRUNC.NTZ R2, R2 ;  /* 0x0000000200027305 */ /* 0x000f22000020f000 */
[----:B---3--:R-:W-:Y:S01]  /*1060*/  FMUL R0, R0, UR4 ;  /* 0x0000000400007c20 */ /* 0x008fe20008400000 */
[----:B------:R-:W-:-:S02]  /*1070*/  ULOP3.LUT UR29, UR5, 0xffff, URZ, 0xc0, !UPT ;  /* 0x0000ffff051d7892 */ /* 0x000fc4000f8ec0ff */
[----:B------:R-:W-:Y:S01]  /*1080*/  UISETP.GE.AND UP2, UPT, UR19, 0x1, UPT ;  /* 0x000000011300788c */ /* 0x000fe2000bf46270 */
[----:B------:R-:W-:-:S03]  /*1090*/  UMOV UR24, UR7 ;  /* 0x0000000700187c82 */ /* 0x000fc60008000000 */
[----:B------:R-:W3:Y:S01]  /*10a0*/  F2I.U32.TRUNC.NTZ R0, R0 ;  /* 0x0000000000007305 */ /* 0x000ee2000020f000 */
[----:B------:R-:W-:Y:S01]  /*10b0*/  UMOV UR20, UR25 ;  /* 0x0000001900147c82 */ /* 0x000fe20008000000 */
[----:B----4-:R-:W-:Y:S02]  /*10c0*/  R2UR UR4, R2 ;  /* 0x00000000020472ca */ /* 0x010fe400000e0000 */
[----:B------:R-:W-:Y:S02]  /*10d0*/  PRMT R2, RZ, 0x7610, R2 ;  /* 0x00007610ff027816 */ /* 0x000fe40000000002 */
[----:B---3--:R-:W-:Y:S02]  /*10e0*/  R2UR UR6, R0 ;  /* 0x00000000000672ca */ /* 0x008fe400000e0000 */
[----:B------:R-:W-:-:S07]  /*10f0*/  PRMT R0, RZ, 0x7610, R0 ;  /* 0x00007610ff007816 */ /* 0x000fce0000000000 */
[----:B------:R-:W-:-:S04]  /*1100*/  UIADD3 UR5, UPT, UPT, -UR4, URZ, URZ ;  /* 0x000000ff04057290 */ /* 0x000fc8000fffe1ff */
[----:B------:R-:W-:Y:S02]  /*1110*/  UIMAD UR5, UR8, UR5, UR25 ;  /* 0x00000005080572a4 */ /* 0x000fe4000f8e0219 */
[----:B------:R-:W-:-:S04]  /*1120*/  UIADD3 UR4, UPT, UPT, -UR6, URZ, URZ ;  /* 0x000000ff06047290 */ /* 0x000fc8000fffe1ff */
[----:B------:R-:W-:Y:S01]  /*1130*/  IMAD.U32 R55, RZ, RZ, UR5 ;  /* 0x00000005ff377e24 */ /* 0x000fe2000f8e00ff */
[----:B------:R-:W-:-:S06]  /*1140*/  UIMAD UR4, UR9, UR4, UR7 ;  /* 0x00000004090472a4 */ /* 0x000fcc000f8e0207 */
[----:B------:R-:W-:Y:S01]  /*1150*/  IMAD.U32 R54, RZ, RZ, UR4 ;  /* 0x00000004ff367e24 */ /* 0x000fe2000f8e00ff */
[----:B-12---:R-:W-:Y:S06]  /*1160*/  BRA.U UP4, `(.L_x_17) ;  /* 0x0000000104447547 */ /* 0x006fec000b800000 */
[----:B------:R-:W-:Y:S02]  /*1170*/  R2UR UR4, R55 ;  /* 0x00000000370472ca */ /* 0x000fe400000e0000 */
[----:B------:R-:W-:-:S11]  /*1180*/  R2UR UR8, R54 ;  /* 0x00000000360872ca */ /* 0x000fd600000e0000 */
[----:B------:R-:W-:Y:S02]  /*1190*/  UISETP.GT.U32.AND UP0, UPT, UR4, 0x1, UPT ;  /* 0x000000010400788c */ /* 0x000fe4000bf04070 */
[----:B------:R-:W-:Y:S02]  /*11a0*/  ULOP3.LUT UR4, UR4, 0xfffffffe, URZ, 0xc0, !UPT ;  /* 0xfffffffe04047892 */ /* 0x000fe4000f8ec0ff */
[----:B------:R-:W-:Y:S02]  /*11b0*/  UISETP.NE.AND UP1, UPT, UR8, URZ, UP0 ;  /* 0x000000ff0800728c */ /* 0x000fe40008725270 */
[----:B------:R-:W-:Y:S02]  /*11c0*/  UISETP.NE.AND UP0, UPT, UR8, 0x1, UP0 ;  /* 0x000000010800788c */ /* 0x000fe40008705270 */
[----:B------:R-:W-:Y:S02]  /*11d0*/  USEL UR7, URZ, 0x1, UP1 ;  /* 0x00000001ff077887 */ /* 0x000fe40008800000 */
[----:B------:R-:W-:-:S02]  /*11e0*/  USEL UR6, URZ, 0x4, UP0 ;  /* 0x00000004ff067887 */ /* 0x000fc40008000000 */
[----:B------:R-:W-:Y:S02]  /*11f0*/  USEL UR5, URZ, 0x2, UP1 ;  /* 0x00000002ff057887 */ /* 0x000fe40008800000 */
[----:B------:R-:W-:Y:S02]  /*1200*/  ULEA UR4, UR8, UR4, 0x1 ;  /* 0x0000000408047291 */ /* 0x000fe4000f8e08ff */
[----:B------:R-:W-:Y:S02]  /*1210*/  USEL UR8, URZ, 0x8, UP0 ;  /* 0x00000008ff087887 */ /* 0x000fe40008000000 */
[----:B------:R-:W-:-:S03]  /*1220*/  UIADD3 UR5, UPT, UPT, UR5, UR6, UR7 ;  /* 0x0000000605057290 */ /* 0x000fc6000fffe007 */
[----:B------:R-:W-:Y:S01]  /*1230*/  UMOV UR6, 0x3 ;  /* 0x0000000300067882 */ /* 0x000fe20000000000 */
[----:B------:R-:W-:Y:S02]  /*1240*/  UIADD3 UR5, UPT, UPT, UR5, UR8, URZ ;  /* 0x0000000805057290 */ /* 0x000fe4000fffe0ff */
[----:B------:R-:W-:-:S04]  /*1250*/  USHF.L.U32 UR4, UR6, UR4, URZ ;  /* 0x0000000406047299 */ /* 0x000fc800080006ff */
[----:B------:R-:W-:Y:S02]  /*1260*/  IMAD.U32 R2, RZ, RZ, UR5 ;  /* 0x00000005ff027e24 */ /* 0x000fe4000f8e00ff */
[----:B------:R-:W-:Y:S02]  /*1270*/  IMAD.U32 R0, RZ, RZ, UR4 ;  /* 0x00000004ff007e24 */ /* 0x000fe4000f8e00ff */
.L_x_17:
[----:B------:R-:W-:Y:S05]  /*1280*/  BRA.U !UP2, `(.L_x_18) ;  /* 0x000000010ad47547 */ /* 0x000fea000b800000 */
[----:B------:R-:W1:Y:S01]  /*1290*/  LDCU.128 UR20, c[0x0][0xb10] ;  /* 0x00016200ff1477ac */ /* 0x000e620008000c00 */
[----:B------:R-:W2:Y:S01]  /*12a0*/  LDCU UR6, c[0x0][0x370] ;  /* 0x00006e00ff0677ac */ /* 0x000ea20008000800 */
[----:B------:R-:W3:Y:S01]  /*12b0*/  LDCU UR5, c[0x0][0x374] ;  /* 0x00006e80ff0577ac */ /* 0x000ee20008000800 */
[----:B------:R-:W4:Y:S01]  /*12c0*/  LDCU UR26, c[0x0][0xb0c] ;  /* 0x00016180ff1a77ac */ /* 0x000f220008000800 */
[----:B------:R-:W4:Y:S01]  /*12d0*/  LDCU UR4, c[0x0][0xb20] ;  /* 0x00016400ff0477ac */ /* 0x000f220008000800 */
[----:B------:R-:W4:Y:S01]  /*12e0*/  LDCU.64 UR8, c[0x0][0xb28] ;  /* 0x00016500ff0877ac */ /* 0x000f220008000a00 */
[----:B-1----:R-:W-:Y:S02]  /*12f0*/  UISETP.NE.AND UP0, UPT, UR22, 0x1, UPT ;  /* 0x000000011600788c */ /* 0x002fe4000bf05270 */
[----:B---3--:R-:W-:Y:S02]  /*1300*/  UIMAD.WIDE.U32 UR10, UR5, UR23, URZ ;  /* 0x00000017050a72a5 */ /* 0x008fe4000f8e00ff */
[----:B--2---:R-:W-:-:S02]  /*1310*/  UIMAD.WIDE.U32 UR12, UR6, UR20, URZ ;  /* 0x00000014060c72a5 */ /* 0x004fc4000f8e00ff */
[----:B----4-:R-:W-:Y:S02]  /*1320*/  UISETP.NE.AND UP1, UPT, UR26, 0x1, UPT ;  /* 0x000000011a00788c */ /* 0x010fe4000bf25270 */
[----:B------:R-:W-:Y:S01]  /*1330*/  UISETP.NE.AND UP2, UPT, UR19, 0x1, UPT ;  /* 0x000000011300788c */ /* 0x000fe2000bf45270 */
[----:B------:R-:W-:Y:S02]  /*1340*/  UMOV UR10, UR11 ;  /* 0x0000000b000a7c82 */ /* 0x000fe40008000000 */
[----:B------:R-:W-:Y:S01]  /*1350*/  UMOV UR12, UR13 ;  /* 0x0000000d000c7c82 */ /* 0x000fe20008000000 */
[----:B------:R-:W-:Y:S02]  /*1360*/  @UP0 USHF.R.U32.HI UR5, URZ, UR4, UR10 ;  /* 0x00000004ff050299 */ /* 0x000fe4000801160a */
[----:B------:R-:W-:Y:S02]  /*1370*/  UIMAD.WIDE.U32 UR16, UR24, UR23, URZ ;  /* 0x00000017181072a5 */ /* 0x000fe4000f8e00ff */
[----:B------:R-:W-:-:S02]  /*1380*/  UIMAD.WIDE.U32 UR10, UR5, UR8, URZ ;  /* 0x00000008050a72a5 */ /* 0x000fc4000f8e00ff */
[----:B------:R-:W-:Y:S02]  /*1390*/  @UP1 USHF.R.U32.HI UR6, URZ, UR21, UR12 ;  /* 0x00000015ff061299 */ /* 0x000fe4000801160c */
[----:B------:R-:W-:Y:S02]  /*13a0*/  UIMAD.WIDE.U32 UR14, UR25, UR20, URZ ;  /* 0x00000014190e72a5 */ /* 0x000fe4000f8e00ff */
[----:B------:R-:W-:Y:S01]  /*13b0*/  UIMAD.WIDE.U32 UR12, UR6, UR8, URZ ;  /* 0x00000008060c72a5 */ /* 0x000fe2000f8e00ff */
[----:B------:R-:W-:Y:S01]  /*13c0*/  UMOV UR16, UR17 ;  /* 0x0000001100107c82 */ /* 0x000fe20008000000 */
[----:B------:R-:W-:Y:S01]  /*13d0*/  UMOV UR10, UR11 ;  /* 0x0000000b000a7c82 */ /* 0x000fe20008000000 */
[----:B------:R-:W-:Y:S02]  /*13e0*/  USHF.R.U32.HI UR16, URZ, UR4, UR16 ;  /* 0x00000004ff107299 */ /* 0x000fe40008011610 */
[----:B------:R-:W-:Y:S02]  /*13f0*/  @UP2 USHF.R.U32.HI UR5, URZ, UR9, UR10 ;  /* 0x00000009ff052299 */ /* 0x000fe4000801160a */
[----:B------:R-:W-:Y:S01]  /*1400*/  UMOV UR7, UR13 ;  /* 0x0000000d00077c82 */ /* 0x000fe20008000000 */
[----:B------:R-:W-:Y:S01]  /*1410*/  UMOV UR14, UR15 ;  /* 0x0000000f000e7c82 */ /* 0x000fe20008000000 */
[----:B------:R-:W-:-:S02]  /*1420*/  @UP2 USHF.R.U32.HI UR6, URZ, UR9, UR7 ;  /* 0x00000009ff062299 */ /* 0x000fc40008011607 */
[----:B------:R-:W-:Y:S02]  /*1430*/  USHF.R.U32.HI UR14, URZ, UR21, UR14 ;  /* 0x00000015ff0e7299 */ /* 0x000fe4000801160e */
[----:B------:R-:W-:Y:S02]  /*1440*/  USEL UR4, UR24, UR16, !UP0 ;  /* 0x0000001018047287 */ /* 0x000fe4000c000000 */
[----:B------:R-:W-:Y:S02]  /*1450*/  UIMAD UR7, UR5, UR19, URZ ;  /* 0x00000013050772a4 */ /* 0x000fe4000f8e02ff */
[----:B------:R-:W-:Y:S02]  /*1460*/  USEL UR5, UR25, UR14, !UP1 ;  /* 0x0000000e19057287 */ /* 0x000fe4000c800000 */
[----:B------:R-:W-:Y:S02]  /*1470*/  UIMAD UR12, UR6, UR19, URZ ;  /* 0x00000013060c72a4 */ /* 0x000fe4000f8e02ff */
[----:B------:R-:W-:-:S02]  /*1480*/  UISETP.GE.AND UP0, UPT, UR4, UR7, UPT ;  /* 0x000000070400728c */ /* 0x000fc4000bf06270 */
[----:B------:R-:W-:Y:S02]  /*1490*/  UIMAD.WIDE.U32 UR10, UR4, UR8, URZ ;  /* 0x00000008040a72a5 */ /* 0x000fe4000f8e00ff */
[----:B------:R-:W-:Y:S02]  /*14a0*/  UISETP.GE.OR UP0, UPT, UR5, UR12, UP0 ;  /* 0x0000000c0500728c */ /* 0x000fe40008706670 */
[----:B------:R-:W-:Y:S02]  /*14b0*/  UIMAD.WIDE.U32 UR12, UR5, UR8, URZ ;  /* 0x00000008050c72a5 */ /* 0x000fe4000f8e00ff */
[----:B------:R-:W-:Y:S01]  /*14c0*/  UIADD3 UR10, UPT, UPT, -UR4, URZ, URZ ;  /* 0x000000ff040a7290 */ /* 0x000fe2000fffe1ff */
[----:B------:R-:W-:Y:S01]  /*14d0*/  UMOV UR8, UR11 ;  /* 0x0000000b00087c82 */ /* 0x000fe20008000000 */
[----:B------:R-:W-:Y:S02]  /*14e0*/  UIADD3 UR20, UPT, UPT, -UR5, URZ, URZ ;  /* 0x000000ff05147290 */ /* 0x000fe4000fffe1ff */
[----:B------:R-:W-:-:S03]  /*14f0*/  USHF.R.U32.HI UR8, URZ, UR9, UR8 ;  /* 0x00000009ff087299 */ /* 0x000fc60008011608 */
[----:B------:R-:W-:Y:S01]  /*1500*/  @!UP0 UMOV UR7, UR13 ;  /* 0x0000000d00078c82 */ /* 0x000fe20008000000 */
[----:B------:R-:W-:Y:S02]  /*1510*/  UIMAD UR24, UR22, UR10, UR24 ;  /* 0x0000000a161872a4 */ /* 0x000fe4000f8e0218 */
[----:B------:R-:W-:Y:S02]  /*1520*/  USEL UR8, UR4, UR8, !UP2 ;  /* 0x0000000804087287 */ /* 0x000fe4000d000000 */
[----:B------:R-:W-:Y:S02]  /*1530*/  @!UP0 USHF.R.U32.HI UR7, URZ, UR9, UR7 ;  /* 0x00000009ff078299 */ /* 0x000fe40008011607 */
[----:B------:R-:W-:Y:S02]  /*1540*/  UIADD3 UR9, UPT, UPT, -UR8, URZ, URZ ;  /* 0x000000ff08097290 */ /* 0x000fe4000fffe1ff */
[----:B------:R-:W-:Y:S02]  /*1550*/  @!UP0 USEL UR7, UR5, UR7, !UP2 ;  /* 0x0000000705078287 */ /* 0x000fe4000d000000 */
[----:B------:R-:W-:-:S02]  /*1560*/  UIMAD UR9, UR19, UR9, UR4 ;  /* 0x00000009130972a4 */ /* 0x000fc4000f8e0204 */
[----:B------:R-:W-:Y:S02]  /*1570*/  @!UP0 UIADD3 UR8, UPT, UPT, UR8, -UR7, URZ ;  /* 0x8000000708088290 */ /* 0x000fe4000fffe0ff */
[----:B------:R-:W-:Y:S02]  /*1580*/  @!UP0 UIMAD UR6, UR9, UR6, UR7 ;  /* 0x00000006090682a4 */ /* 0x000fe4000f8e0207 */
[----:B------:R-:W-:Y:S02]  /*1590*/  @!UP0 UIMAD UR4, UR8, UR19, UR5 ;  /* 0x00000013080482a4 */ /* 0x000fe4000f8e0205 */
[----:B------:R-:W-:Y:S02]  /*15a0*/  UIMAD UR20, UR26, UR20, UR25 ;  /* 0x000000141a1472a4 */ /* 0x000fe4000f8e0219 */
[----:B------:R-:W-:Y:S01]  /*15b0*/  UIMAD UR24, UR4, UR22, UR24 ;  /* 0x00000016041872a4 */ /* 0x000fe2000f8e0218 */
[----:B------:R-:W-:Y:S02]  /*15c0*/  @!UP0 UMOV UR5, UR6 ;  /* 0x0000000600058c82 */ /* 0x000fe40008000000 */
[----:B------:R-:W-:-:S12]  /*15d0*/  UIMAD UR20, UR5, UR26, UR20 ;  /* 0x0000001a051472a4 */ /* 0x000fd8000f8e0214 */
.L_x_18:
[----:B------:R-:W-:Y:S02]  /*15e0*/  UISETP.NE.AND UP0, UPT, UR27, 0x1, UPT ;  /* 0x000000011b00788c */ /* 0x000fe4000bf05270 */
[----:B------:R-:W-:Y:S02]  /*15f0*/  UISETP.NE.AND UP1, UPT, UR18, 0x2, UPT ;  /* 0x000000021200788c */ /* 0x000fe4000bf25270 */
[----:B------:R-:W-:Y:S02]  /*1600*/  ULOP3.LUT UR30, UR30, 0x400, URZ, 0xc0, !UPT ;  /* 0x000004001e1e7892 */ /* 0x000fe4000f8ec0ff */
[----:B------:R-:W-:-:S03]  /*1610*/  USHF.L.U32 UR29, UR28, UR29, URZ ;  /* 0x0000001d1c1d7299 */ /* 0x000fc600080006ff */
[----:B------:R-:W-:Y:S09]  /*1620*/  BRA.U UP0, `(.L_x_19) ;  /* 0x0000000100447547 */ /* 0x000ff2000b800000 */
[----:B------:R-:W1:Y:S01]  /*1630*/  LDCU.128 UR8, c[0x0][0xb10] ;  /* 0x00016200ff0877ac */ /* 0x000e620008000c00 */
[----:B------:R-:W2:Y:S01]  /*1640*/  LDCU UR12, c[0x0][0xb0c] ;  /* 0x00016180ff0c77ac */ /* 0x000ea20008000800 */
[----:B------:R-:W3:Y:S01]  /*1650*/  LDCU UR13, c[0x0][0xb20] ;  /* 0x00016400ff0d77ac */ /* 0x000ee20008000800 */
[----:B-1----:R-:W-:Y:S02]  /*1660*/  UIMAD.WIDE.U32 UR6, UR20, UR8, URZ ;  /* 0x00000008140672a5 */ /* 0x002fe4000f8e00ff */
[----:B------:R-:W-:Y:S02]  /*1670*/  UIMAD.WIDE.U32 UR4, UR24, UR11, URZ ;  /* 0x0000000b180472a5 */ /* 0x000fe4000f8e00ff */
[----:B--2---:R-:W-:Y:S02]  /*1680*/  UISETP.NE.AND UP2, UPT, UR12, 0x1, UPT ;  /* 0x000000010c00788c */ /* 0x004fe4000bf45270 */
[----:B------:R-:W-:Y:S01]  /*1690*/  UISETP.NE.AND UP0, UPT, UR10, 0x1, UPT ;  /* 0x000000010a00788c */ /* 0x000fe2000bf05270 */
[----:B------:R-:W-:-:S02]  /*16a0*/  UMOV UR6, UR7 ;  /* 0x0000000700067c82 */ /* 0x000fc40008000000 */
[----:B------:R-:W-:Y:S01]  /*16b0*/  UMOV UR4, UR5 ;  /* 0x0000000500047c82 */ /* 0x000fe20008000000 */
[----:B------:R-:W-:Y:S02]  /*16c0*/  USHF.R.U32.HI UR6, URZ, UR9, UR6 ;  /* 0x00000009ff067299 */ /* 0x000fe40008011606 */
[----:B---3--:R-:W-:Y:S02]  /*16d0*/  USHF.R.U32.HI UR4, URZ, UR13, UR4 ;  /* 0x0000000dff047299 */ /* 0x008fe40008011604 */
[----:B------:R-:W-:Y:S02]  /*16e0*/  USEL UR5, UR20, UR6, !UP2 ;  /* 0x0000000614057287 */ /* 0x000fe4000d000000 */
[----:B------:R-:W-:-:S04]  /*16f0*/  USEL UR4, UR24, UR4, !UP0 ;  /* 0x0000000418047287 */ /* 0x000fc8000c000000 */
[----:B------:R-:W-:Y:S02]  /*1700*/  UIADD3 UR6, UPT, UPT, -UR4, UR5, URZ ;  /* 0x0000000504067290 */ /* 0x000fe4000fffe1ff */
[----:B------:R-:W-:Y:S02]  /*1710*/  UIADD3 UR4, UPT, UPT, UR4, -UR5, URZ ;  /* 0x8000000504047290 */ /* 0x000fe4000fffe0ff */
[----:B------:R-:W-:Y:S02]  /*1720*/  UIMAD UR24, UR6, UR10, UR24 ;  /* 0x0000000a061872a4 */ /* 0x000fe4000f8e0218 */
[----:B------:R-:W-:-:S12]  /*1730*/  UIMAD UR20, UR4, UR12, UR20 ;  /* 0x0000000c041472a4 */ /* 0x000fd8000f8e0214 */
.L_x_19:
[----:B------:R-:W-:Y:S05]  /*1740*/  BRA.U !UP5, `(.L_x_20) ;  /* 0x000000010d0c7547 */ /* 0x000fea000b800000 */
[----:B------:R-:W-:Y:S01]  /*1750*/  UCGABAR_WAIT ;  /* 0x0000000000007dc7 */ /* 0x000fe20008000000 */
[----:B------:R-:W-:Y:S01]  /*1760*/  CCTL.IVALL ;  /* 0x00000000ff00798f */ /* 0x000fe20002000000 */
[----:B------:R-:W-:Y:S05]  /*1770*/  BRA `(.L_x_21) ;  /* 0x0000000000047947 */ /* 0x000fea0003800000 */
.L_x_20:
[----:B------:R-:W-:Y:S06]  /*1780*/  BAR.SYNC.DEFER_BLOCKING 0x0 ;  /* 0x0000000000007b1d */ /* 0x000fec0000010000 */
.L_x_21:
[----:B------:R-:W-:Y:S05]  /*1790*/  BRA.U UP1, `(.L_x_22) ;  /* 0x0000001501407547 */ /* 0x000fea000b800000 */
[----:B------:R-:W1:Y:S01]  /*17a0*/  LDCU UR6, c[0x0][0x38c] ;  /* 0x00007180ff0677ac */ /* 0x000e620008000800 */
[----:B------:R-:W-:Y:S01]  /*17b0*/  PLOP3.LUT P1, PT, PT, PT, UP3, 0x80, 0x8 ;  /* 0x000000000008781c */ /* 0x000fe20003f2f038 */
[----:B------:R-:W-:Y:S01]  /*17c0*/  IMAD.MOV.U32 R12, RZ, RZ, 0x1 ;  /* 0x00000001ff0c7424 */ /* 0x000fe200078e00ff */
[----:B------:R-:W-:Y:S01]  /*17d0*/  ISETP.NE.AND P2, PT, R3, RZ, P3 ;  /* 0x000000ff0300720c */ /* 0x000fe20001f45270 */
[----:B------:R-:W-:Y:S01]  /*17e0*/  USHF.L.U32 UR7, UR25, 0x6, URZ ;  /* 0x0000000619077899 */ /* 0x000fe200080006ff */
[----:B------:R-:W-:Y:S01]  /*17f0*/  PLOP3.LUT P1, PT, P1, PT, PT, 0x8, 0x80 ;  /* 0x000000000080781c */ /* 0x000fe20000f2e170 */
[----:B------:R-:W-:Y:S01]  /*1800*/  USHF.L.U32 UR52, UR25, 0x7, URZ ;  /* 0x0000000719347899 */ /* 0x000fe200080006ff */
[----:B------:R-:W-:Y:S01]  /*1810*/  CS2R R10, SRZ ;  /* 0x00000000000a7805 */ /* 0x000fe2000001ff00 */
[----:B------:R-:W-:Y:S01]  /*1820*/  UISETP.NE.AND UP1, UPT, UR18, URZ, UPT ;  /* 0x000000ff1200728c */ /* 0x000fe2000bf25270 */
[----:B------:R-:W-:Y:S01]  /*1830*/  IMAD.MOV.U32 R9, RZ, RZ, RZ ;  /* 0x000000ffff097224 */ /* 0x000fe200078e00ff */
[----:B------:R-:W2:Y:S01]  /*1840*/  LDCU UR46, c[0x0][0x370] ;  /* 0x00006e00ff2e77ac */ /* 0x000ea20008000800 */
[----:B------:R-:W-:Y:S01]  /*1850*/  IMAD.MOV.U32 R8, RZ, RZ, 0x1 ;  /* 0x00000001ff087424 */ /* 0x000fe200078e00ff */
[----:B------:R-:W3:Y:S01]  /*1860*/  LDCU.64 UR40, c[0x0][0x348] ;  /* 0x00006900ff2877ac */ /* 0x000ee20008000a00 */
[----:B-1----:R-:W-:-:S02]  /*1870*/  UIADD3 UR5, UPT, UPT, UR6, 0x3f, URZ ;  /* 0x0000003f06057890 */ /* 0x002fc4000fffe0ff */
[----:B------:R-:W-:Y:S02]  /*1880*/  UIADD3 UR55, UPT, UPT, UR6, 0x7e, URZ ;  /* 0x0000007e06377890 */ /* 0x000fe4000fffe0ff */
[----:B------:R-:W-:Y:S01]  /*1890*/  USHF.R.S32.HI UR4, URZ, 0x1f, UR5 ;  /* 0x0000001fff047899 */ /* 0x000fe20008011405 */
[----:B------:R-:W1:Y:S03]  /*18a0*/  LDCU UR44, c[0x0][0x374] ;  /* 0x00006e80ff2c77ac */ /* 0x000e660008000800 */
[----:B------:R-:W-:Y:S02]  /*18b0*/  ULEA.HI UR4, UR4, UR5, URZ, 0x6 ;  /* 0x0000000504047291 */ /* 0x000fe4000f8f30ff */
[----:B------:R-:W-:Y:S02]  /*18c0*/  UIADD3 UR5, UPT, UPT, UR6, -0x1, URZ ;  /* 0xffffffff06057890 */ /* 0x000fe4000fffe0ff */
[----:B------:R-:W-:-:S02]  /*18d0*/  USHF.R.S32.HI UR48, URZ, 0x6, UR4 ;  /* 0x00000006ff307899 */ /* 0x000fc40008011404 */
[----:B------:R-:W-:Y:S02]  /*18e0*/  UISETP.GE.U32.AND UP2, UPT, UR5, -0x7f, UPT ;  /* 0xffffff810500788c */ /* 0x000fe4000bf46070 */
[----:B------:R-:W-:Y:S02]  /*18f0*/  UISETP.LT.U32.AND UP0, UPT, UR48, 0x3, UPT ;  /* 0x000000033000788c */ /* 0x000fe4000bf01070 */
[----:B------:R-:W-:Y:S02]  /*1900*/  ULOP3.LUT UR5, UR7, 0x40, URZ, 0xc0, !UPT ;  /* 0x0000004007057892 */ /* 0x000fe4000f8ec0ff */
[----:B------:R-:W-:Y:S02]  /*1910*/  USEL UR47, UR48, 0x3, UP0 ;  /* 0x00000003302f7887 */ /* 0x000fe40008000000 */
[----:B------:R-:W-:Y:S02]  /*1920*/  ULOP3.LUT UR52, UR52, 0x80, URZ, 0xc0, !UPT ;  /* 0x0000008034347892 */ /* 0x000fe4000f8ec0ff */
[----:B------:R-:W-:-:S02]  /*1930*/  UIADD3 UR4, UPT, UPT, UR47, -0x1, URZ ;  /* 0xffffffff2f047890 */ /* 0x000fc4000fffe0ff */
[----:B------:R-:W-:Y:S02]  /*1940*/  @UP2 UIADD3 UR4, UPT, UPT, UR47, URZ, URZ ;  /* 0x000000ff2f042290 */ /* 0x000fe4000fffe0ff */
[----:B------:R-:W-:Y:S02]  /*1950*/  USEL UR31, UR54, 0x2, UP1 ;  /* 0x00000002361f7887 */ /* 0x000fe40008800000 */
[----:B------:R-:W-:Y:S02]  /*1960*/  ULEA.HI UR50, UR30, UR5, URZ, 0x1b ;  /* 0x000000051e327291 */ /* 0x000fe4000f8fd8ff */
[----:B------:R-:W-:Y:S02]  /*1970*/  UIADD3 UR51, UPT, UPT, UR48, -UR47, URZ ;  /* 0x8000002f30337290 */ /* 0x000fe4000fffe0ff */
[----:B------:R-:W-:Y:S02]  /*1980*/  UIADD3 UR37, UPT, UPT, UR4, 0x1, URZ ;  /* 0x0000000104257890 */ /* 0x000fe4000fffe0ff */
[----:B------:R-:W-:Y:S01]  /*1990*/  UIADD3 UR49, UPT, UPT, -UR4, URZ, URZ ;  /* 0x000000ff04317290 */ /* 0x000fe2000fffe1ff */
[----:B-123--:R-:W-:-:S11]  /*19a0*/  UMOV UR15, URZ ;  /* 0x000000ff000f7c82 */ /* 0x00efd60008000000 */
.L_x_44:
[----:B------:R-:W-:Y:S01]  /*19b0*/  UISETP.NE.AND UP0, UPT, UR53, URZ, UPT ;  /* 0x000000ff3500728c */ /* 0x000fe2000bf05270 */
[----:B------:R-:W1:Y:S08]  /*19c0*/  S2UR UR53, SR_CgaCtaId ;  /* 0x00000000003579c3 */ /* 0x000e700000008800 */
[----:B------:R-:W-:Y:S05]  /*19d0*/  BRA.U UP0, `(.L_x_23) ;  /* 0x0000000100347547 */ /* 0x000fea000b800000 */
[----:B------:R-:W2:Y:S01]  /*19e0*/  S2R R0, SR_CgaCtaId ;  /* 0x0000000000007919 */ /* 0x000ea20000008800 */
[----:B------:R-:W-:-:S04]  /*19f0*/  MOV R2, 0x400 ;  /* 0x0000040000027802 */ /* 0x000fc80000000f00 */
[----:B--2---:R-:W-:Y:S02]  /*1a00*/  LEA R0, R0, R2, 0x18 ;  /* 0x0000000200007211 */ /* 0x004fe400078ec0ff */
[----:B------:R-:W-:-:S03]  /*1a10*/  SHF.L.U32 R2, R8, 0x1f, RZ ;  /* 0x0000001f08027819 */ /* 0x000fc600000006ff */
[----:B------:R-:W-:-:S04]  /*1a20*/  IMAD R0, R9, 0x8, R0 ;  /* 0x0000000809007824 */ /* 0x000fc800078e0200 */
[----:B------:R-:W2:Y:S02]  /*1a30*/  SYNCS.PHASECHK.TRANS64.TRYWAIT P0, [R0+URZ+0xf0], R2 ;  /* 0x0000f002000075a7 */ /* 0x000ea400080011ff */
[----:B--2---:R-:W-:Y:S05]  /*1a40*/  @!P0 BRA `(.L_x_24) ;  /* 0x000000a8005c8947 */ /* 0x004fea0003800000 */
.L_x_186:
[----:B------:R-:W-:Y:S01]  /*1a50*/  VIADD R9, R9, 0x1 ;  /* 0x0000000109097836 */ /* 0x000fe20000000000 */
[----:B------:R2:W-:Y:S04]  /*1a60*/  SYNCS.ARRIVE.TRANS64.A1T0 RZ, [R0+URZ+0xe0], RZ ;  /* 0x0000e0ff00ff79a7 */ /* 0x0005e800081000ff */
[----:B------:R-:W-:-:S04]  /*1a70*/  ISETP.NE.AND P0, PT, R9, 0x2, PT ;  /* 0x000000020900780c */ /* 0x000fc80003f05270 */
[----:B------:R-:W-:Y:S02]  /*1a80*/  SEL R9, R9, RZ, P0 ;  /* 0x000000ff09097207 */ /* 0x000fe40000000000 */
[----:B--2---:R-:W-:-:S04]  /*1a90*/  SEL R0, RZ, 0x1, P0 ;  /* 0x00000001ff007807 */ /* 0x004fc80000000000 */
[----:B------:R-:W-:-:S07]  /*1aa0*/  LOP3.LUT R8, R8, R0, RZ, 0x3c, !PT ;  /* 0x0000000008087212 */ /* 0x000fce00078e3cff */
.L_x_23:
[----:B------:R-:W-:Y:S01]  /*1ab0*/  UMOV UR14, 0x400 ;  /* 0x00000400000e7882 */ /* 0x000fe20000000000 */
[----:B------:R-:W-:Y:S01]  /*1ac0*/  SHF.L.U32 R0, R12, 0x1f, RZ ;  /* 0x0000001f0c007819 */ /* 0x000fe200000006ff */
[----:B-1----:R-:W-:Y:S02]  /*1ad0*/  ULEA UR14, UR53, UR14, 0x18 ;  /* 0x0000000e350e7291 */ /* 0x002fe4000f8ec0ff */
[----:B------:R-:W-:Y:S02]  /*1ae0*/  UISETP.GE.U32.AND UP0, UPT, UR55, 0x7f, UPT ;  /* 0x0000007f3700788c */ /* 0x000fe4000bf06070 */
[----:B------:R-:W-:Y:S02]  /*1af0*/  ULEA UR4, UR15, UR14, 0x3 ;  /* 0x0000000e0f047291 */ /* 0x000fe4000f8e18ff */
[----:B------:R-:W-:Y:S01]  /*1b00*/  ULEA UR19, UR24, UR52, 0x8 ;  /* 0x0000003418137291 */ /* 0x000fe2000f8e40ff */
[----:B------:R-:W-:-:S06]  /*1b10*/  UMOV UR13, URZ ;  /* 0x000000ff000d7c82 */ /* 0x000fcc0008000000 */
[----:B------:R1:W2:Y:S01]  /*1b20*/  SYNCS.PHASECHK.TRANS64.TRYWAIT P0, [UR4+0x18], R0 ;  /* 0x00001800ff0075a7 */ /* 0x0002a20008001104 */
[----:B------:R-:W-:-:S04]  /*1b30*/  ULEA.HI UR4, UR20, UR20, URZ, 0x1 ;  /* 0x0000001414047291 */ /* 0x000fc8000f8f08ff */
[----:B------:R-:W-:-:S04]  /*1b40*/  USHF.L.U32 UR4, UR4, 0x6, URZ ;  /* 0x0000000604047899 */ /* 0x000fc800080006ff */
[----:B------:R-:W-:-:S04]  /*1b50*/  ULOP3.LUT UR35, UR4, 0xffffff80, URZ, 0xc0, !UPT ;  /* 0xffffff8004237892 */ /* 0x000fc8000f8ec0ff */
[----:B------:R-:W-:Y:S01]  /*1b60*/  UIADD3 UR35, UPT, UPT, UR50, UR35, URZ ;  /* 0x0000002332237290 */ /* 0x000fe2000fffe0ff */
[----:B------:R-:W-:Y:S11]  /*1b70*/  BRA.U !UP0, `(.L_x_25) ;  /* 0x0000000108f87547 */ /* 0x000ff6000b800000 */
[----:B------:R-:W-:Y:S01]  /*1b80*/  UMOV UR21, UR49 ;  /* 0x0000003100157c82 */ /* 0x000fe20008000000 */
[----:B------:R-:W-:Y:S01]  /*1b90*/  UMOV UR4, UR15 ;  /* 0x0000000f00047c82 */ /* 0x000fe20008000000 */
[----:B------:R-:W-:-:S05]  /*1ba0*/  UMOV UR26, 0x20 ;  /* 0x00000020001a7882 */ /* 0x000fca0000000000 */
.L_x_31:
[----:B------:R-:W-:Y:S01]  /*1bb0*/  ULEA UR33, UR4, UR14, 0x3 ;  /* 0x0000000e04217291 */ /* 0x000fe2000f8e18ff */
[----:B------:R-:W-:Y:S01]  /*1bc0*/  @P3 MOV R2, 0x18000 ;  /* 0x0001800000023802 */ /* 0x000fe20000000f00 */
[----:B--2-4-:R-:W-:Y:S10]  /*1bd0*/  @P0 BRA `(.L_x_26) ;  /* 0x00000000000c0947 */ /* 0x014ff40003800000 */
[----:B------:R-:W-:-:S04]  /*1be0*/  SHF.L.U32 R3, R12, 0x1f, RZ ;  /* 0x0000001f0c037819 */ /* 0x000fc800000006ff */
[----:B------:R-:W2:Y:S02]  /*1bf0*/  SYNCS.PHASECHK.TRANS64.TRYWAIT P0, [UR33+0x18], R3 ;  /* 0x00001803ff0075a7 */ /* 0x000ea40008001121 */
[----:B--2---:R-:W-:Y:S05]  /*1c00*/  @!P0 BRA `(.L_x_27) ;  /* 0x000000a800008947 */ /* 0x004fea0003800000 */
.L_x_26:
[----:B------:R2:W-:Y:S01]  /*1c10*/  @P3 SYNCS.ARRIVE.TRANS64 RZ, [UR33], R2 ;  /* 0x00000002ffff39a7 */ /* 0x0005e20008000021 */
[----:B------:R-:W-:Y:S02]  /*1c20*/  ULOP3.LUT UR5, UR31, 0x2, URZ, 0xfc, !UPT ;  /* 0x000000021f057892 */ /* 0x000fe4000f8efcff */
[----:B------:R-:W-:Y:S02]  /*1c30*/  UIADD3 UR21, UPT, UPT, UR21, 0x1, URZ ;  /* 0x0000000115157890 */ /* 0x000fe4000fffe0ff */
[----:B------:R-:W-:Y:S02]  /*1c40*/  UISETP.NE.AND UP0, UPT, UR5, 0x2, UPT ;  /* 0x000000020500788c */ /* 0x000fe4000bf05270 */
[----:B------:R-:W-:-:S07]  /*1c50*/  UISETP.NE.AND UP2, UPT, UR21, 0x1, UPT ;  /* 0x000000011500788c */ /* 0x000fce000bf45270 */
[----:B------:R-:W-:Y:S05]  /*1c60*/  BRA.U UP0, `(.L_x_28) ;  /* 0x0000000100047547 */ /* 0x000fea000b800000 */
[----:B------:R-:W-:Y:S05]  /*1c70*/  BPT.TRAP 0x1 ;  /* 0x000000040000795c */ /* 0x000fea0000300000 */
.L_x_28:
[----:B------:R-:W-:Y:S04]  /*1c80*/  BSSY.RECONVERGENT B0, `(.L_x_29) ;  /* 0x0000003000007945 */ /* 0x000fe80003800200 */
[----:B------:R-:W-:Y:S05]  /*1c90*/  @!P2 BRA `(.L_x_30) ;  /* 0x000000000004a947 */ /* 0x000fea0003800000 */
[----:B------:R-:W-:Y:S05]  /*1ca0*/  BPT.TRAP 0x1 ;  /* 0x000000040000795c */ /* 0x000fea0000300000 */
.L_x_30:
[----:B------:R-:W-:Y:S05]  /*1cb0*/  BSYNC.RECONVERGENT B0 ;  /* 0x0000000000007941 */ /* 0x000fea0003800200 */
.L_x_29:
[----:B------:R-:W-:Y:S02]  /*1cc0*/  UIADD3 UR5, UPT, UPT, UR4, 0x1, URZ ;  /* 0x0000000104057890 */ /* 0x000fe4000fffe0ff */
[----:B------:R-:W-:Y:S02]  /*1cd0*/  ULEA UR24, UR4, UR30, 0xc ;  /* 0x0000001e04187291 */ /* 0x000fe4000f8e60ff */
[----:B------:R-:W-:Y:S02]  /*1ce0*/  UISETP.NE.AND UP0, UPT, UR5, 0x3, UPT ;  /* 0x000000030500788c */ /* 0x000fe4000bf05270 */
[----:B------:R-:W-:Y:S02]  /*1cf0*/  ULEA UR24, UR24, UR14, 0x2 ;  /* 0x0000000e18187291 */ /* 0x000fe4000f8e10ff */
[----:B------:R-:W-:Y:S02]  /*1d00*/  USEL UR6, URZ, 0x1, UP0 ;  /* 0x00000001ff067887 */ /* 0x000fe40008000000 */
[----:B------:R-:W-:-:S02]  /*1d10*/  USEL UR15, UR5, URZ, UP0 ;  /* 0x000000ff050f7287 */ /* 0x000fc40008000000 */
[----:B------:R-:W-:Y:S02]  /*1d20*/  ULEA UR8, UR4, UR14, 0xf ;  /* 0x0000000e04087291 */ /* 0x000fe4000f8e78ff */
[----:B------:R-:W-:Y:S01]  /*1d30*/  ULEA UR5, UR15, UR14, 0x3 ;  /* 0x0000000e0f057291 */ /* 0x000fe2000f8e18ff */
[----:B------:R-:W-:Y:S01]  /*1d40*/  LOP3.LUT R12, R12, UR6, RZ, 0x3c, !PT ;  /* 0x000000060c0c7c12 */ /* 0x000fe2000f8e3cff */
[----:B------:R-:W-:Y:S02]  /*1d50*/  UIADD3 UR6, UP1, UPT, UR40, 0x80, URZ ;  /* 0x0000008028067890 */ /* 0x000fe4000ff3e0ff */
[----:B------:R-:W-:Y:S01]  /*1d60*/  UIADD3 UR4, UP0, UPT, UR40, 0x180, URZ ;  /* 0x0000018028047890 */ /* 0x000fe2000ff1e0ff */
[----:B-1----:R-:W-:Y:S01]  /*1d70*/  SHF.L.U32 R0, R12, 0x1f, RZ ;  /* 0x0000001f0c007819 */ /* 0x002fe200000006ff */
[----:B------:R-:W-:Y:S02]  /*1d80*/  UIADD3 UR34, UPT, UPT, UR26, -0x20, URZ ;  /* 0xffffffe01a227890 */ /* 0x000fe4000fffe0ff */
[----:B------:R-:W-:Y:S01]  /*1d90*/  ULOP3.LUT UR33, UR33, 0xfefffff8, URZ, 0xc0, !UPT ;  /* 0xfefffff821217892 */ /* 0x000fe2000f8ec0ff */
[----:B------:R3:W4:Y:S01]  /*1da0*/  SYNCS.PHASECHK.TRANS64.TRYWAIT P0, [UR5+0x18], R0 ;  /* 0x00001800ff0075a7 */ /* 0x0007220008001105 */
[----:B------:R-:W-:-:S02]  /*1db0*/  UIADD3.X UR7, UPT, UPT, URZ, UR41, URZ, UP1, !UPT ;  /* 0x00000029ff077290 */ /* 0x000fc40008ffe4ff */
[----:B------:R-:W-:Y:S02]  /*1dc0*/  UIADD3 UR32, UPT, UPT, UR24, 0x8400, URZ ;  /* 0x0000840018207890 */ /* 0x000fe4000fffe0ff */
[----:B------:R-:W-:Y:S02]  /*1dd0*/  UPRMT UR13, URZ, 0x5410, UR29 ;  /* 0x00005410ff0d7896 */ /* 0x000fe4000800001d */
[----:B------:R-:W-:Y:S02]  /*1de0*/  UIADD3 UR24, UPT, UPT, UR24, 0xa400, URZ ;  /* 0x0000a40018187890 */ /* 0x000fe4000fffe0ff */
[----:B------:R-:W-:Y:S02]  /*1df0*/  UIADD3.X UR5, UPT, UPT, URZ, UR41, URZ, UP0, !UPT ;  /* 0x00000029ff057290 */ /* 0x000fe400087fe4ff */
[----:B------:R-:W-:Y:S02]  /*1e00*/  UIADD3 UR16, UPT, UPT, UR8, 0x14400, URZ ;  /* 0x0001440008107890 */ /* 0x000fe4000fffe0ff */
[----:B------:R-:W-:Y:S01]  /*1e10*/  UIADD3 UR8, UPT, UPT, UR8, 0x18400, URZ ;  /* 0x0001840008087890 */ /* 0x000fe2000fffe0ff */
[----:B------:R-:W-:Y:S01]  /*1e20*/  UMOV UR22, 0x0 ;  /* 0x0000000000167882 */ /* 0x000fe20000000000 */
[----:B------:R-:W-:Y:S01]  /*1e30*/  UMOV UR23, 0x10000000 ;  /* 0x1000000000177882 */ /* 0x000fe20000000000 */
[----:B------:R-:W-:Y:S01]  /*1e40*/  UMOV UR27, UR35 ;  /* 0x00000023001b7c82 */ /* 0x000fe20008000000 */
[----:B------:R-:W-:Y:S01]  /*1e50*/  UMOV UR28, UR36 ;  /* 0x00000024001c7c82 */ /* 0x000fe20008000000 */
[----:B------:R-:W-:Y:S01]  /*1e60*/  UMOV UR25, UR33 ;  /* 0x0000002100197c82 */ /* 0x000fe20008000000 */
[----:B------:R-:W-:Y:S01]  /*1e70*/  UMOV UR20, UR36 ;  /* 0x0000002400147c82 */ /* 0x000fe20008000000 */
[----:B------:R-:W-:Y:S01]  /*1e80*/  UMOV UR17, UR33 ;  /* 0x0000002100117c82 */ /* 0x000fe20008000000 */
[----:B------:R-:W-:Y:S01]  /*1e90*/  UMOV UR18, UR34 ;  /* 0x0000002200127c82 */ /* 0x000fe20008000000 */
[----:B------:R-:W-:Y:S01]  /*1ea0*/  UTMALDG.3D.MULTICAST.2CTA [UR32], [UR6], UR13, desc[UR22] ;  /* 0x00001620060073b4 */ /* 0x000fe2000821180d */
[----:B------:R-:W-:Y:S01]  /*1eb0*/  UMOV UR10, UR26 ;  /* 0x0000001a000a7c82 */ /* 0x000fe20008000000 */
[----:B------:R-:W-:Y:S01]  /*1ec0*/  UMOV UR11, UR19 ;  /* 0x00000013000b7c82 */ /* 0x000fe20008000000 */
[----:B------:R-:W-:Y:S01]  /*1ed0*/  UMOV UR12, UR36 ;  /* 0x00000024000c7c82 */ /* 0x000fe20008000000 */
[----:B------:R-:W-:Y:S01]  /*1ee0*/  UMOV UR9, UR33 ;  /* 0x0000002100097c82 */ /* 0x000fe20008000000 */
[----:B------:R1:W-:Y:S01]  /*1ef0*/  UTMALDG.3D.MULTICAST.2CTA [UR24], [UR6], UR13, desc[UR22] ;  /* 0x00001618060073b4 */ /* 0x0003e2000821180d */
[----:B------:R-:W-:Y:S01]  /*1f00*/  UTMALDG.3D.2CTA [UR16], [UR4], desc[UR22] ;  /* 0x00001610040075b4 */ /* 0x000fe20008211000 */
[----:B------:R2:W-:Y:S01]  /*1f10*/  UTMALDG.3D.2CTA [UR8], [UR4], desc[UR22] ;  /* 0x00001608040075b4 */ /* 0x0005e20008211000 */
[----:B-1----:R-:W-:Y:S01]  /*1f20*/  UIADD3 UR26, UPT, UPT, UR26, 0x40, URZ ;  /* 0x000000401a1a7890 */ /* 0x002fe2000fffe0ff */
[----:B------:R-:W-:Y:S01]  /*1f30*/  UMOV UR13, UR37 ;  /* 0x00000025000d7c82 */ /* 0x000fe20008000000 */
[----:B--2---:R-:W-:Y:S01]  /*1f40*/  UMOV UR4, UR15 ;  /* 0x0000000f00047c82 */ /* 0x004fe20008000000 */
[----:B---3--:R-:W-:Y:S09]  /*1f50*/  BRA.U UP2, `(.L_x_31) ;  /* 0xfffffffd02147547 */ /* 0x008ff2000b83ffff */
.L_x_25:
[----:B------:R-:W-:Y:S01]  /*1f60*/  ULEA UR4, UR15, UR14, 0x3 ;  /* 0x0000000e0f047291 */ /* 0x000fe2000f8e18ff */
[----:B-1----:R-:W-:Y:S01]  /*1f70*/  SHF.L.U32 R0, R12, 0x1f, RZ ;  /* 0x0000001f0c007819 */ /* 0x002fe200000006ff */
[----:B------:R-:W-:Y:S01]  /*1f80*/  @!P1 SYNCS.ARRIVE.TRANS64.A1T0 RZ, [UR14+0x78], RZ ;  /* 0x000078ffffff99a7 */ /* 0x000fe2000810000e */
[----:B------:R-:W-:-:S06]  /*1f90*/  UISETP.GT.AND UP0, UPT, UR48, UR47, UPT ;  /* 0x0000002f3000728c */ /* 0x000fcc000bf04270 */
[----:B------:R1:W3:Y:S03]  /*1fa0*/  SYNCS.PHASECHK.TRANS64.TRYWAIT P1, [UR4+0x18], R0 ;  /* 0x00001800ff0075a7 */ /* 0x0002e60008021104 */
[----:B------:R-:W-:Y:S05]  /*1fb0*/  BRA.U !UP0, `(.L_x_32) ;  /* 0x0000000508047547 */ /* 0x000fea000b800000 */
[----:B------:R-:W-:Y:S01]  /*1fc0*/  UIADD3 UR21, UPT, UPT, UR51, UR13, URZ ;  /* 0x0000000d33157290 */ /* 0x000fe2000fffe0ff */
[----:B------:R-:W-:-:S11]  /*1fd0*/  UMOV UR6, UR15 ;  /* 0x0000000f00067c82 */ /* 0x000fd60008000000 */
.L_x_40:
[----:B------:R-:W-:Y:S01]  /*1fe0*/  ULEA UR7, UR6, UR14, 0x3 ;  /* 0x0000000e06077291 */ /* 0x000fe2000f8e18ff */
[----:B---3--:R-:W-:Y:S01]  /*1ff0*/  @P3 MOV R2, 0x18000 ;  /* 0x0001800000023802 */ /* 0x008fe20000000f00 */
[----:B--23--:R-:W-:Y:S10]  /*2000*/  @P1 BRA `(.L_x_33) ;  /* 0x00000000000c1947 */ /* 0x00cff40003800000 */
[----:B------:R-:W-:-:S04]  /*2010*/  SHF.L.U32 R3, R12, 0x1f, RZ ;  /* 0x0000001f0c037819 */ /* 0x000fc800000006ff */
[----:B--2-4-:R-:W2:Y:S02]  /*2020*/  SYNCS.PHASECHK.TRANS64.TRYWAIT P0, [UR7+0x18], R3 ;  /* 0x00001803ff0075a7 */ /* 0x014ea40008001107 */
[----:B--2---:R-:W-:Y:S05]  /*2030*/  @!P0 BRA `(.L_x_34) ;  /* 0x000000a4000c8947 */ /* 0x004fea0003800000 */
.L_x_33:
[----:B------:R3:W-:Y:S01]  /*2040*/  @P3 SYNCS.ARRIVE.TRANS64 RZ, [UR7], R2 ;  /* 0x00000002ffff39a7 */ /* 0x0007e20008000007 */
[----:B------:R-:W-:-:S04]  /*2050*/  ULOP3.LUT UR4, UR31, 0x2, URZ, 0xfc, !UPT ;  /* 0x000000021f047892 */ /* 0x000fc8000f8efcff */
[----:B------:R-:W-:-:S09]  /*2060*/  UISETP.NE.AND UP0, UPT, UR4, 0x2, UPT ;  /* 0x000000020400788c */ /* 0x000fd2000bf05270 */
[----:B------:R-:W-:Y:S05]  /*2070*/  BRA.U UP0, `(.L_x_35) ;  /* 0x0000000100047547 */ /* 0x000fea000b800000 */
[----:B------:R-:W-:Y:S05]  /*2080*/  BPT.TRAP 0x1 ;  /* 0x000000040000795c */ /* 0x000fea0000300000 */
.L_x_35:
[----:B------:R-:W-:Y:S04]  /*2090*/  BSSY.RECONVERGENT B0, `(.L_x_36) ;  /* 0x0000003000007945 */ /* 0x000fe80003800200 */
[----:B------:R-:W-:Y:S05]  /*20a0*/  @!P2 BRA `(.L_x_37) ;  /* 0x000000000004a947 */ /* 0x000fea0003800000 */
[----:B------:R-:W-:Y:S05]  /*20b0*/  BPT.TRAP 0x1 ;  /* 0x000000040000795c */ /* 0x000fea0000300000 */
.L_x_37:
[----:B------:R-:W-:Y:S05]  /*20c0*/  BSYNC.RECONVERGENT B0 ;  /* 0x0000000000007941 */ /* 0x000fea0003800200 */
.L_x_36:
[----:B------:R-:W-:Y:S01]  /*20d0*/  UIADD3 UR4, UPT, UPT, UR6, 0x1, URZ ;  /* 0x0000000106047890 */ /* 0x000fe2000fffe0ff */
[----:B------:R-:W-:Y:S01]  /*20e0*/  BSSY.RECONVERGENT B0, `(.L_x_38) ;  /* 0x000002a000007945 */ /* 0x000fe20003800200 */
[----:B--2-4-:R-:W-:Y:S02]  /*20f0*/  ELECT P0, URZ, PT ;  /* 0x0000000000ff782f */ /* 0x014fe40003800000 */
[----:B------:R-:W-:-:S04]  /*2100*/  UISETP.NE.AND UP0, UPT, UR4, 0x3, UPT ;  /* 0x000000030400788c */ /* 0x000fc8000bf05270 */
[----:B------:R-:W-:Y:S02]  /*2110*/  USEL UR5, URZ, 0x1, UP0 ;  /* 0x00000001ff057887 */ /* 0x000fe40008000000 */
[----:B------:R-:W-:-:S04]  /*2120*/  USEL UR15, UR4, URZ, UP0 ;  /* 0x000000ff040f7287 */ /* 0x000fc80008000000 */
[----:B------:R-:W-:Y:S01]  /*2130*/  ULEA UR4, UR15, UR14, 0x3 ;  /* 0x0000000e0f047291 */ /* 0x000fe2000f8e18ff */
[----:B------:R-:W-:-:S04]  /*2140*/  LOP3.LUT R12, R12, UR5, RZ, 0x3c, !PT ;  /* 0x000000050c0c7c12 */ /* 0x000fc8000f8e3cff */
[----:B-1----:R-:W-:-:S04]  /*2150*/  SHF.L.U32 R0, R12, 0x1f, RZ ;  /* 0x0000001f0c007819 */ /* 0x002fc800000006ff */
[----:B------:R1:W2:Y:S01]  /*2160*/  SYNCS.PHASECHK.TRANS64.TRYWAIT P1, [UR4+0x18], R0 ;  /* 0x00001800ff0075a7 */ /* 0x0002a20008021104 */
[----:B------:R-:W-:Y:S05]  /*2170*/  @!P0 BRA `(.L_x_39) ;  /* 0x0000000000808947 */ /* 0x000fea0003800000 */
[----:B------:R-:W-:Y:S02]  /*2180*/  ULEA UR24, UR6, UR30, 0xc ;  /* 0x0000001e06187291 */ /* 0x000fe4000f8e60ff */
[----:B------:R-:W-:Y:S02]  /*2190*/  UIADD3 UR4, UP1, UPT, UR40, 0x80, URZ ;  /* 0x0000008028047890 */ /* 0x000fe4000ff3e0ff */
[----:B------:R-:W-:Y:S02]  /*21a0*/  ULEA UR24, UR24, UR14, 0x2 ;  /* 0x0000000e18187291 */ /* 0x000fe4000f8e10ff */
[----:B------:R-:W-:Y:S02]  /*21b0*/  USHF.L.U32 UR34, UR13, 0x6, URZ ;  /* 0x000000060d227899 */ /* 0x000fe400080006ff */
[----:B------:R-:W-:Y:S02]  /*21c0*/  ULEA UR8, UR6, UR14, 0xf ;  /* 0x0000000e06087291 */ /* 0x000fe4000f8e78ff */
[----:B------:R-:W-:-:S02]  /*21d0*/  UIADD3 UR22, UP0, UPT, UR40, 0x180, URZ ;  /* 0x0000018028167890 */ /* 0x000fc4000ff1e0ff */
[----:B------:R-:W-:Y:S02]  /*21e0*/  ULOP3.LUT UR33, UR7, 0xfefffff8, URZ, 0xc0, !UPT ;  /* 0xfefffff807217892 */ /* 0x000fe4000f8ec0ff */
[----:B------:R-:W-:Y:S02]  /*21f0*/  UIADD3.X UR5, UPT, UPT, URZ, UR41, URZ, UP1, !UPT ;  /* 0x00000029ff057290 */ /* 0x000fe40008ffe4ff */
[----:B------:R-:W-:Y:S02]  /*2200*/  UIADD3 UR32, UPT, UPT, UR24, 0x8400, URZ ;  /* 0x0000840018207890 */ /* 0x000fe4000fffe0ff */
[----:B------:R-:W-:Y:S02]  /*2210*/  UPRMT UR10, URZ, 0x5410, UR29 ;  /* 0x00005410ff0a7896 */ /* 0x000fe4000800001d */
[----:B------:R-:W-:Y:S02]  /*2220*/  UIADD3 UR26, UPT, UPT, UR34, 0x20, URZ ;  /* 0x00000020221a7890 */ /* 0x000fe4000fffe0ff */
[----:B------:R-:W-:-:S02]  /*2230*/  UIADD3 UR24, UPT, UPT, UR24, 0xa400, URZ ;  /* 0x0000a40018187890 */ /* 0x000fc4000fffe0ff */
        /* <DEDUP_REMOVED lines=13> */
[----:B------:R-:W-:Y:S01]  /*2310*/  UMOV UR12, UR36 ;  /* 0x00000024000c7c82 */ /* 0x000fe20008000000 */
[----:B------:R-:W-:Y:S01]  /*2320*/  UMOV UR9, UR33 ;  /* 0x0000002100097c82 */ /* 0x000fe20008000000 */
[----:B------:R4:W-:Y:S01]  /*2330*/  UTMALDG.3D.MULTICAST.2CTA [UR24], [UR4], UR10, desc[UR38] ;  /* 0x00002618040073b4 */ /* 0x0009e2000821180a */
[----:B------:R1:W-:Y:S01]  /*2340*/  UTMALDG.3D.2CTA [UR16], [UR22], desc[UR38] ;  /* 0x00002610160075b4 */ /* 0x0003e20008211000 */
[----:B----4-:R-:W-:-:S02]  /*2350*/  UMOV UR10, UR26 ;  /* 0x0000001a000a7c82 */ /* 0x010fc40008000000 */
[----:B------:R1:W-:Y:S02]  /*2360*/  UTMALDG.3D.2CTA [UR8], [UR22], desc[UR38] ;  /* 0x00002608160075b4 */ /* 0x0003e40008211000 */
[----:B-1----:R-:W-:Y:S01]  /*2370*/  NOP ;  /* 0x0000000000007918 */ /* 0x002fe20000000000 */
.L_x_39:
[----:B------:R-:W-:Y:S05]  /*2380*/  BSYNC.RECONVERGENT B0 ;  /* 0x0000000000007941 */ /* 0x000fea0003800200 */
.L_x_38:
[----:B------:R-:W-:Y:S01]  /*2390*/  UIADD3 UR13, UPT, UPT, UR13, 0x1, URZ ;  /* 0x000000010d0d7890 */ /* 0x000fe2000fffe0ff */
[----:B------:R-:W-:-:S03]  /*23a0*/  UMOV UR6, UR15 ;  /* 0x0000000f00067c82 */ /* 0x000fc60008000000 */
[----:B------:R-:W-:-:S09]  /*23b0*/  UISETP.NE.AND UP0, UPT, UR13, UR21, UPT ;  /* 0x000000150d00728c */ /* 0x000fd2000bf05270 */
[----:B------:R-:W-:Y:S05]  /*23c0*/  BRA.U UP0, `(.L_x_40) ;  /* 0xfffffffd00047547 */ /* 0x000fea000b83ffff */
.L_x_32:
[C---:B------:R-:W-:Y:S01]  /*23d0*/  LEA R3, R11.reuse, UR14, 0x3 ;  /* 0x0000000e0b037c11 */ /* 0x040fe2000f8e18ff */
[----:B------:R-:W-:Y:S01]  /*23e0*/  NOP ;  /* 0x0000000000007918 */ /* 0x000fe20000000000 */
[----:B-1----:R-:W-:Y:S02]  /*23f0*/  SHF.L.U32 R0, R10, 0x1f, RZ ;  /* 0x0000001f0a007819 */ /* 0x002fe400000006ff */
[----:B------:R-:W-:Y:S02]  /*2400*/  LEA R4, R11, UR14, 0x4 ;  /* 0x0000000e0b047c11 */ /* 0x000fe4000f8e20ff */
[----:B--2-4-:R-:W1:Y:S02]  /*2410*/  SYNCS.PHASECHK.TRANS64.TRYWAIT P0, [R3+URZ+0x80], R0 ;  /* 0x00008000030075a7 */ /* 0x014e6400080011ff */
[----:B-1----:R-:W-:Y:S05]  /*2420*/  @!P0 BRA `(.L_x_41) ;  /* 0x000000a000288947 */ /* 0x002fea0003800000 */
.L_x_189:
[----:B------:R-:W2:Y:S01]  /*2430*/  LDS.128 R4, [R4+0x110] ;  /* 0x0001100004047984 */ /* 0x000ea20000000c00 */
[----:B------:R-:W-:Y:S01]  /*2440*/  UISETP.GE.AND UP0, UPT, UR45, 0x1, UPT ;  /* 0x000000012d00788c */ /* 0x000fe2000bf06270 */
[----:B------:R-:W-:Y:S01]  /*2450*/  @!PT LDS RZ, [RZ] ;  /* 0x00000000fffff984 */ /* 0x000fe20000000800 */
[----:B------:R-:W-:Y:S01]  /*2460*/  @!PT LDS RZ, [RZ] ;  /* 0x00000000fffff984 */ /* 0x000fe20000000800 */
[----:B------:R-:W-:Y:S01]  /*2470*/  @!PT LDS RZ, [RZ] ;  /* 0x00000000fffff984 */ /* 0x000fe20000000800 */
[----:B------:R-:W-:Y:S01]  /*2480*/  @!PT LDS RZ, [RZ] ;  /* 0x00000000fffff984 */ /* 0x000fe20000000800 */
[----:B------:R4:W-:Y:S06]  /*2490*/  MEMBAR.ALL.CTA ;  /* 0x0000000000007992 */ /* 0x0009ec0000008000 */
[----:B----4-:R-:W4:Y:S01]  /*24a0*/  FENCE.VIEW.ASYNC.S ;  /* 0x00000000000073c6 */ /* 0x010f220000000000 */
[----:B--2---:R-:W-:-:S13]  /*24b0*/  LOP3.LUT P0, RZ, R6, 0x1, RZ, 0xc0, !PT ;  /* 0x0000000106ff7812 */ /* 0x004fda000780c0ff */
[----:B----4-:R-:W-:Y:S01]  /*24c0*/  VOTEU.ANY UP1, P0 ;  /* 0x0000000000ff7886 */ /* 0x010fe20000020100 */
[----:B------:R-:W-:-:S13]  /*24d0*/  PLOP3.LUT P0, PT, PT, PT, UP1, 0x80, 0x8 ;  /* 0x000000000008781c */ /* 0x000fda0003f0f018 */
[----:B-1----:R-:W-:Y:S02]  /*24e0*/  @P0 LOP3.LUT R0, R5, 0xffff, RZ, 0xc0, !PT ;  /* 0x0000ffff05000812 */ /* 0x002fe400078ec0ff */
[----:B---3--:R-:W-:Y:S02]  /*24f0*/  @P0 MOV R2, R4 ;  /* 0x0000000400020202 */ /* 0x008fe40000000f00 */
[----:B------:R-:W-:Y:S01]  /*2500*/  @P0 R2UR UR5, R0 ;  /* 0x00000000000502ca */ /* 0x000fe200000e0000 */
[----:B------:R-:W-:Y:S01]  /*2510*/  VIADD R0, R3, 0x90 ;  /* 0x0000009003007836 */ /* 0x000fe20000000000 */
[----:B------:R-:W-:Y:S02]  /*2520*/  @P0 SHF.R.U32.HI R4, RZ, 0x10, R5 ;  /* 0x00000010ff040819 */ /* 0x000fe40000011605 */
[----:B------:R-:W-:Y:S02]  /*2530*/  @P0 R2UR UR6, R2 ;  /* 0x00000000020602ca */ /* 0x000fe400000e0000 */
[----:B------:R-:W-:-:S02]  /*2540*/  PRMT R0, RZ, 0x654, R0 ;  /* 0x00000654ff007816 */ /* 0x000fc40000000000 */
[----:B------:R-:W-:Y:S02]  /*2550*/  @P0 R2UR UR4, R4 ;  /* 0x00000000040402ca */ /* 0x000fe400000e0000 */
[----:B------:R1:W-:Y:S03]  /*2560*/  SYNCS.ARRIVE.TRANS64.RED.A1T0 RZ, [R0+URZ], RZ ;  /* 0x000000ff00ff79a7 */ /* 0x0003e600081004ff */
[----:B------:R-:W-:-:S04]  /*2570*/  @UP1 UMOV UR42, UR5 ;  /* 0x00000005002a1c82 */ /* 0x000fc80008000000 */
[----:B------:R-:W-:-:S04]  /*2580*/  @UP1 UMOV UR43, UR6 ;  /* 0x00000006002b1c82 */ /* 0x000fc80008000000 */
[----:B------:R-:W-:Y:S01]  /*2590*/  @UP1 UMOV UR36, UR4 ;  /* 0x0000000400241c82 */ /* 0x000fe20008000000 */
[----:B------:R-:W-:Y:S05]  /*25a0*/  BRA.U !UP0, `(.L_x_42) ;  /* 0x0000000108d47547 */ /* 0x000fea000b800000 */
[----:B------:R-:W2:Y:S01]  /*25b0*/  LDCU.128 UR16, c[0x0][0xb10] ;  /* 0x00016200ff1077ac */ /* 0x000ea20008000c00 */
[----:B------:R-:W3:Y:S01]  /*25c0*/  LDCU UR23, c[0x0][0xb20] ;  /* 0x00016400ff1777ac */ /* 0x000ee20008000800 */
[----:B------:R-:W4:Y:S01]  /*25d0*/  LDCU UR22, c[0x0][0xb0c] ;  /* 0x00016180ff1677ac */ /* 0x000f220008000800 */
[----:B------:R-:W1:Y:S01]  /*25e0*/  LDCU.64 UR8, c[0x0][0xb28] ;  /* 0x00016500ff0877ac */ /* 0x000e620008000a00 */
[----:B------:R-:W-:Y:S02]  /*25f0*/  UISETP.NE.AND UP3, UPT, UR45, 0x1, UPT ;  /* 0x000000012d00788c */ /* 0x000fe4000bf65270 */
[----:B--2---:R-:W-:Y:S02]  /*2600*/  UIMAD.WIDE.U32 UR6, UR44, UR19, URZ ;  /* 0x000000132c0672a5 */ /* 0x004fe4000f8e00ff */
[----:B------:R-:W-:Y:S02]  /*2610*/  UIMAD.WIDE.U32 UR4, UR46, UR16, URZ ;  /* 0x000000102e0472a5 */ /* 0x000fe4000f8e00ff */
[----:B------:R-:W-:-:S02]  /*2620*/  UISETP.NE.AND UP0, UPT, UR18, 0x1, UPT ;  /* 0x000000011200788c */ /* 0x000fc4000bf05270 */
[----:B------:R-:W-:Y:S01]  /*2630*/  UIMAD.WIDE.U32 UR20, UR42, UR19, URZ ;  /* 0x000000132a1472a5 */ /* 0x000fe2000f8e00ff */
[----:B------:R-:W-:Y:S02]  /*2640*/  UMOV UR6, UR7 ;  /* 0x0000000700067c82 */ /* 0x000fe40008000000 */
[----:B------:R-:W-:Y:S01]  /*2650*/  UMOV UR4, UR5 ;  /* 0x0000000500047c82 */ /* 0x000fe20008000000 */
[----:B---3--:R-:W-:Y:S02]  /*2660*/  USHF.R.U32.HI UR6, URZ, UR23, UR6 ;  /* 0x00000017ff067299 */ /* 0x008fe40008011606 */
[----:B----4-:R-:W-:Y:S02]  /*2670*/  UISETP.NE.AND UP2, UPT, UR22, 0x1, UPT ;  /* 0x000000011600788c */ /* 0x010fe4000bf45270 */
[----:B------:R-:W-:Y:S02]  /*2680*/  USHF.R.U32.HI UR4, URZ, UR17, UR4 ;  /* 0x00000011ff047299 */ /* 0x000fe40008011604 */
[----:B------:R-:W-:-:S02]  /*2690*/  USEL UR5, UR44, UR6, !UP0 ;  /* 0x000000062c057287 */ /* 0x000fc4000c000000 */
[----:B------:R-:W-:Y:S02]  /*26a0*/  USEL UR6, UR46, UR4, !UP2 ;  /* 0x000000042e067287 */ /* 0x000fe4000d000000 */
[----:B-1----:R-:W-:Y:S01]  /*26b0*/  UIMAD.WIDE.U32 UR10, UR5, UR8, URZ ;  /* 0x00000008050a72a5 */ /* 0x002fe2000f8e00ff */
[----:B------:R-:W-:Y:S01]  /*26c0*/  UMOV UR4, UR21 ;  /* 0x0000001500047c82 */ /* 0x000fe20008000000 */
[----:B------:R-:W-:Y:S02]  /*26d0*/  UIMAD.WIDE.U32 UR12, UR43, UR16, URZ ;  /* 0x000000102b0c72a5 */ /* 0x000fe4000f8e00ff */
[----:B------:R-:W-:-:S03]  /*26e0*/  UIMAD.WIDE.U32 UR20, UR6, UR8, URZ ;  /* 0x00000008061472a5 */ /* 0x000fc6000f8e00ff */
[----:B------:R-:W-:Y:S01]  /*26f0*/  UMOV UR10, UR11 ;  /* 0x0000000b000a7c82 */ /* 0x000fe20008000000 */
[----:B------:R-:W-:Y:S02]  /*2700*/  USHF.R.U32.HI UR4, URZ, UR23, UR4 ;  /* 0x00000017ff047299 */ /* 0x000fe40008011604 */
[----:B------:R-:W-:Y:S01]  /*2710*/  @UP3 USHF.R.U32.HI UR5, URZ, UR9, UR10 ;  /* 0x00000009ff053299 */ /* 0x000fe2000801160a */
[----:B------:R-:W-:Y:S01]  /*2720*/  UMOV UR12, UR13 ;  /* 0x0000000d000c7c82 */ /* 0x000fe20008000000 */
[----:B------:R-:W-:Y:S01]  /*2730*/  UMOV UR20, UR21 ;  /* 0x0000001500147c82 */ /* 0x000fe20008000000 */
[----:B------:R-:W-:Y:S02]  /*2740*/  USHF.R.U32.HI UR17, URZ, UR17, UR12 ;  /* 0x00000011ff117299 */ /* 0x000fe4000801160c */
[----:B------:R-:W-:Y:S02]  /*2750*/  USEL UR4, UR42, UR4, !UP0 ;  /* 0x000000042a047287 */ /* 0x000fe4000c000000 */
[----:B------:R-:W-:-:S02]  /*2760*/  @UP3 USHF.R.U32.HI UR6, URZ, UR9, UR20 ;  /* 0x00000009ff063299 */ /* 0x000fc40008011614 */
[----:B------:R-:W-:Y:S02]  /*2770*/  UIMAD UR7, UR45, UR5, URZ ;  /* 0x000000052d0772a4 */ /* 0x000fe4000f8e02ff */
[----:B------:R-:W-:Y:S02]  /*2780*/  USEL UR5, UR43, UR17, !UP2 ;  /* 0x000000112b057287 */ /* 0x000fe4000d000000 */
[----:B------:R-:W-:Y:S02]  /*2790*/  UIMAD UR10, UR45, UR6, URZ ;  /* 0x000000062d0a72a4 */ /* 0x000fe4000f8e02ff */
[----:B------:R-:W-:Y:S02]  /*27a0*/  UISETP.GE.AND UP0, UPT, UR4, UR7, UPT ;  /* 0x000000070400728c */ /* 0x000fe4000bf06270 */
[----:B------:R-:W-:Y:S02]  /*27b0*/  UIMAD.WIDE.U32 UR12, UR4, UR8, URZ ;  /* 0x00000008040c72a5 */ /* 0x000fe4000f8e00ff */
[----:B------:R-:W-:-:S02]  /*27c0*/  UISETP.GE.OR UP0, UPT, UR5, UR10, UP0 ;  /* 0x0000000a0500728c */ /* 0x000fc40008706670 */
        /* <DEDUP_REMOVED lines=19> */
.L_x_42:
[----:B------:R-:W2:Y:S02]  /*2900*/  LDCU UR4, c[0x0][0xb30] ;  /* 0x00016600ff0477ac */ /* 0x000ea40008000800 */
[----:B--2---:R-:W-:-:S09]  /*2910*/  UISETP.NE.AND UP0, UPT, UR4, 0x1, UPT ;  /* 0x000000010400788c */ /* 0x004fd2000bf05270 */
[----:B------:R-:W-:Y:S05]  /*2920*/  BRA.U UP0, `(.L_x_43) ;  /* 0x0000000100447547 */ /* 0x000fea000b800000 */
[----:B------:R-:W2:Y:S01]  /*2930*/  LDCU.128 UR8, c[0x0][0xb10] ;  /* 0x00016200ff0877ac */ /* 0x000ea20008000c00 */
[----:B------:R-:W3:Y:S01]  /*2940*/  LDCU UR12, c[0x0][0xb0c] ;  /* 0x00016180ff0c77ac */ /* 0x000ee20008000800 */
[----:B------:R-:W4:Y:S01]  /*2950*/  LDCU UR13, c[0x0][0xb20] ;  /* 0x00016400ff0d77ac */ /* 0x000f220008000800 */
[----:B--2---:R-:W-:Y:S02]  /*2960*/  UIMAD.WIDE.U32 UR6, UR43, UR8, URZ ;  /* 0x000000082b0672a5 */ /* 0x004fe4000f8e00ff */
[----:B------:R-:W-:Y:S02]  /*2970*/  UIMAD.WIDE.U32 UR4, UR42, UR11, URZ ;  /* 0x0000000b2a0472a5 */ /* 0x000fe4000f8e00ff */
[----:B---3--:R-:W-:Y:S02]  /*2980*/  UISETP.NE.AND UP2, UPT, UR12, 0x1, UPT ;  /* 0x000000010c00788c */ /* 0x008fe4000bf45270 */
[----:B------:R-:W-:Y:S01]  /*2990*/  UISETP.NE.AND UP0, UPT, UR10, 0x1, UPT ;  /* 0x000000010a00788c */ /* 0x000fe2000bf05270 */
[----:B------:R-:W-:-:S02]  /*29a0*/  UMOV UR6, UR7 ;  /* 0x0000000700067c82 */ /* 0x000fc40008000000 */
[----:B------:R-:W-:Y:S01]  /*29b0*/  UMOV UR4, UR5 ;  /* 0x0000000500047c82 */ /* 0x000fe20008000000 */
[----:B------:R-:W-:Y:S02]  /*29c0*/  USHF.R.U32.HI UR9, URZ, UR9, UR6 ;  /* 0x00000009ff097299 */ /* 0x000fe40008011606 */
[----:B----4-:R-:W-:Y:S02]  /*29d0*/  USHF.R.U32.HI UR4, URZ, UR13, UR4 ;  /* 0x0000000dff047299 */ /* 0x010fe40008011604 */
[----:B------:R-:W-:Y:S02]  /*29e0*/  USEL UR5, UR43, UR9, !UP2 ;  /* 0x000000092b057287 */ /* 0x000fe4000d000000 */
[----:B------:R-:W-:-:S04]  /*29f0*/  USEL UR4, UR42, UR4, !UP0 ;  /* 0x000000042a047287 */ /* 0x000fc8000c000000 */
[----:B------:R-:W-:Y:S02]  /*2a00*/  UIADD3 UR6, UPT, UPT, UR5, -UR4, URZ ;  /* 0x8000000405067290 */ /* 0x000fe4000fffe0ff */
[----:B------:R-:W-:Y:S02]  /*2a10*/  UIADD3 UR4, UPT, UPT, -UR5, UR4, URZ ;  /* 0x0000000405047290 */ /* 0x000fe4000fffe1ff */
[----:B------:R-:W-:Y:S02]  /*2a20*/  UIMAD UR42, UR6, UR10, UR42 ;  /* 0x0000000a062a72a4 */ /* 0x000fe4000f8e022a */
[----:B------:R-:W-:-:S12]  /*2a30*/  UIMAD UR43, UR4, UR12, UR43 ;  /* 0x0000000c042b72a4 */ /* 0x000fd8000f8e022b */
.L_x_43:
[----:B------:R-:W-:Y:S01]  /*2a40*/  VIADD R11, R11, 0x1 ;  /* 0x000000010b0b7836 */ /* 0x000fe20000000000 */
[----:B------:R-:W-:Y:S02]  /*2a50*/  R2UR UR5, R55 ;  /* 0x00000000370572ca */ /* 0x000fe400000e0000 */
[----:B------:R-:W-:Y:S02]  /*2a60*/  R2UR UR4, R54 ;  /* 0x00000000360472ca */ /* 0x000fe400000e0000 */
[C---:B------:R-:W-:Y:S02]  /*2a70*/  ISETP.NE.AND P0, PT, R11.reuse, 0x2, PT ;  /* 0x000000020b00780c */ /* 0x040fe40003f05270 */
[----:B------:R-:W-:Y:S02]  /*2a80*/  PLOP3.LUT P1, PT, PT, PT, PT, 0x80, 0x8 ;  /* 0x000000000008781c */ /* 0x000fe40003f2f070 */
[----:B-1----:R-:W-:Y:S02]  /*2a90*/  SEL R0, RZ, 0x1, P0 ;  /* 0x00000001ff007807 */ /* 0x002fe40000000000 */
[----:B------:R-:W-:-:S02]  /*2aa0*/  SEL R11, R11, RZ, P0 ;  /* 0x000000ff0b0b7207 */ /* 0x000fc40000000000 */
[----:B------:R-:W-:Y:S01]  /*2ab0*/  LOP3.LUT R10, R10, R0, RZ, 0x3c, !PT ;  /* 0x000000000a0a7212 */ /* 0x000fe200078e3cff */
[----:B------:R-:W-:Y:S02]  /*2ac0*/  UIADD3 UR20, UPT, UPT, UR43, UR5, URZ ;  /* 0x000000052b147290 */ /* 0x000fe4000fffe0ff */
[----:B------:R-:W-:Y:S01]  /*2ad0*/  UIADD3 UR24, UPT, UPT, UR42, UR4, URZ ;  /* 0x000000042a187290 */ /* 0x000fe2000fffe0ff */
[----:B------:R-:W-:Y:S11]  /*2ae0*/  BRA.U UP1, `(.L_x_44) ;  /* 0xffffffed01b07547 */ /* 0x000ff6000b83ffff */
[----:B------:R-:W-:Y:S01]  /*2af0*/  UIADD3 UR14, UPT, UPT, UR14, 0x18, URZ ;  /* 0x000000180e0e7890 */ /* 0x000fe2000fffe0ff */
[----:B------:R-:W-:-:S03]  /*2b00*/  SHF.L.U32 R2, R12, 0x1f, RZ ;  /* 0x0000001f0c027819 */ /* 0x000fc600000006ff */
[----:B------:R-:W-:-:S09]  /*2b10*/  ULEA UR4, UR15, UR14, 0x3 ;  /* 0x0000000e0f047291 */ /* 0x000fd2000f8e18ff */
[----:B------:R-:W1:Y:S02]  /*2b20*/  SYNCS.PHASECHK.TRANS64.TRYWAIT P0, [UR4], R2 ;  /* 0x00000002ff0075a7 */ /* 0x000e640008001104 */
[----:B-1----:R-:W-:Y:S05]  /*2b30*/  @!P0 BRA `(.L_x_45) ;  /* 0x0000009800788947 */ /* 0x002fea0003800000 */
.L_x_191:
[----:B------:R-:W-:-:S04]  /*2b40*/  UIADD3 UR4, UPT, UPT, UR15, 0x1, URZ ;  /* 0x000000010f047890 */ /* 0x000fc8000fffe0ff */
[----:B------:R-:W-:-:S04]  /*2b50*/  UISETP.NE.AND UP0, UPT, UR4, 0x3, UPT ;  /* 0x000000030400788c */ /* 0x000fc8000bf05270 */
[----:B------:R-:W-:Y:S02]  /*2b60*/  USEL UR6, URZ, 0x1, UP0 ;  /* 0x00000001ff067887 */ /* 0x000fe40008000000 */
[----:B------:R-:W-:-:S04]  /*2b70*/  USEL UR4, UR4, URZ, UP0 ;  /* 0x000000ff04047287 */ /* 0x000fc80008000000 */
[----:B------:R-:W-:Y:S01]  /*2b80*/  ULEA UR5, UR4, UR14, 0x3 ;  /* 0x0000000e04057291 */ /* 0x000fe2000f8e18ff */
[----:B------:R-:W-:-:S04]  /*2b90*/  LOP3.LUT R12, R12, UR6, RZ, 0x3c, !PT ;  /* 0x000000060c0c7c12 */ /* 0x000fc8000f8e3cff */
[----:B-1----:R-:W-:-:S04]  /*2ba0*/  SHF.L.U32 R2, R12, 0x1f, RZ ;  /* 0x0000001f0c027819 */ /* 0x002fc800000006ff */
[----:B------:R-:W1:Y:S02]  /*2bb0*/  SYNCS.PHASECHK.TRANS64.TRYWAIT P0, [UR5], R2 ;  /* 0x00000002ff0075a7 */ /* 0x000e640008001105 */
[----:B-1----:R-:W-:Y:S05]  /*2bc0*/  @!P0 BRA `(.L_x_46) ;  /* 0x00000098006c8947 */ /* 0x002fea0003800000 */
.L_x_193:
[----:B------:R-:W-:-:S04]  /*2bd0*/  UIADD3 UR4, UPT, UPT, UR4, 0x1, URZ ;  /* 0x0000000104047890 */ /* 0x000fc8000fffe0ff */
[----:B------:R-:W-:-:S04]  /*2be0*/  UISETP.NE.AND UP0, UPT, UR4, 0x3, UPT ;  /* 0x000000030400788c */ /* 0x000fc8000bf05270 */
[----:B------:R-:W-:Y:S02]  /*2bf0*/  USEL UR5, URZ, 0x1, UP0 ;  /* 0x00000001ff057887 */ /* 0x000fe40008000000 */
[----:B------:R-:W-:-:S04]  /*2c00*/  USEL UR4, UR4, URZ, UP0 ;  /* 0x000000ff04047287 */ /* 0x000fc80008000000 */
[----:B------:R-:W-:Y:S01]  /*2c10*/  ULEA UR4, UR4, UR14, 0x3 ;  /* 0x0000000e04047291 */ /* 0x000fe2000f8e18ff */
[----:B-1----:R-:W-:-:S04]  /*2c20*/  LOP3.LUT R2, R12, UR5, RZ, 0x3c, !PT ;  /* 0x000000050c027c12 */ /* 0x002fc8000f8e3cff */
[----:B------:R-:W-:Y:S01]  /*2c30*/  SHF.L.U32 R2, R2, 0x1f, RZ ;  /* 0x0000001f02027819 */ /* 0x000fe200000006ff */
[----:B------:R-:W-:-:S07]  /*2c40*/  IMAD.U32 R0, RZ, RZ, UR4 ;  /* 0x00000004ff007e24 */ /* 0x000fce000f8e00ff */
.L_x_47:
[----:B-1----:R1:W2:Y:S02]  /*2c50*/  SYNCS.PHASECHK.TRANS64.TRYWAIT P0, [R0+URZ], R2 ;  /* 0x00000002000075a7 */ /* 0x0022a400080011ff */
[----:B--2---:R-:W-:Y:S05]  /*2c60*/  @!P0 NANOSLEEP.SYNCS 0x989680 ;  /* 0x009896800000895d */ /* 0x004fea0003900000 */
[----:B------:R-:W2:Y:S02]  /*2c70*/  @!P0 SYNCS.PHASECHK.TRANS64 P0, [R0+URZ], R2 ;  /* 0x00000002000085a7 */ /* 0x000ea400080010ff */
[----:B--2---:R-:W-:Y:S05]  /*2c80*/  @P0 EXIT ;  /* 0x000000000000094d */ /* 0x004fea0003800000 */
[----:B------:R-:W-:Y:S05]  /*2c90*/  BRA `(.L_x_47) ;  /* 0xfffffffc00ec7947 */ /* 0x000fea000383ffff */
.L_x_22:
[----:B------:R-:W-:-:S04]  /*2ca0*/  UISETP.NE.AND UP0, UPT, UR53, URZ, UPT ;  /* 0x000000ff3500728c */ /* 0x000fc8000bf05270 */
[----:B------:R-:W-:-:S09]  /*2cb0*/  UISETP.NE.OR UP0, UPT, UR18, 0x1, UP0 ;  /* 0x000000011200788c */ /* 0x000fd20008705670 */
[----:B------:R-:W-:Y:S05]  /*2cc0*/  BRA.U UP0, `(.L_x_48) ;  /* 0x0000000500487547 */ /* 0x000fea000b800000 */
[----:B------:R-:W-:Y:S01]  /*2cd0*/  ISETP.GE.U32.AND P2, PT, R3, 0x4, PT ;  /* 0x000000040300780c */ /* 0x000fe20003f46070 */
[----:B------:R-:W-:Y:S01]  /*2ce0*/  IMAD.MOV.U32 R12, RZ, RZ, 0x1 ;  /* 0x00000001ff0c7424 */ /* 0x000fe200078e00ff */
[----:B------:R-:W-:Y:S02]  /*2cf0*/  CS2R R10, SRZ ;  /* 0x00000000000a7805 */ /* 0x000fe4000001ff00 */
[----:B------:R-:W-:Y:S01]  /*2d00*/  CS2R R8, SRZ ;  /* 0x0000000000087805 */ /* 0x000fe2000001ff00 */
[----:B------:R-:W-:Y:S01]  /*2d10*/  UMOV UR6, 0x400 ;  /* 0x0000040000067882 */ /* 0x000fe20000000000 */
[----:B------:R-:W-:Y:S01]  /*2d20*/  UMOV UR5, URZ ;  /* 0x000000ff00057c82 */ /* 0x000fe20008000000 */
[----:B------:R-:W-:-:S12]  /*2d30*/  ULEA UR6, UR53, UR6, 0x18 ;  /* 0x0000000635067291 */ /* 0x000fd8000f8ec0ff */
.L_x_52:
[----:B------:R-:W-:Y:S02]  /*2d40*/  LEA R0, R8, UR6, 0x3 ;  /* 0x0000000608007c11 */ /* 0x000fe4000f8e18ff */
[----:B------:R-:W-:-:S03]  /*2d50*/  SHF.L.U32 R4, R9, 0x1f, RZ ;  /* 0x0000001f09047819 */ /* 0x000fc600000006ff */
[----:B------:R-:W-:Y:S01]  /*2d60*/  VIADD R5, R0, 0xf0 ;  /* 0x000000f000057836 */ /* 0x000fe20000000000 */
[----:B------:R-:W1:Y:S02]  /*2d70*/  SYNCS.PHASECHK.TRANS64.TRYWAIT P0, [R0+URZ+0xe0], R4 ;  /* 0x0000e004000075a7 */ /* 0x000e6400080011ff */
[----:B-1----:R-:W-:Y:S05]  /*2d80*/  @!P0 BRA `(.L_x_49) ;  /* 0x0000009800148947 */ /* 0x002fea0003800000 */
.L_x_194:
[----:B------:R-:W-:Y:S01]  /*2d90*/  ULEA UR4, UR5, UR6, 0x3 ;  /* 0x0000000605047291 */ /* 0x000fe2000f8e18ff */
[----:B-1----:R-:W-:Y:S01]  /*2da0*/  PRMT R0, RZ, 0x654, R5 ;  /* 0x00000654ff007816 */ /* 0x002fe20000000005 */
[----:B------:R-:W-:Y:S01]  /*2db0*/  @!P2 IMAD.MOV.U32 R4, RZ, RZ, 0x10 ;  /* 0x00000010ff04a424 */ /* 0x000fe200078e00ff */
[----:B------:R-:W-:Y:S01]  /*2dc0*/  SHF.L.U32 R5, R12, 0x1f, RZ ;  /* 0x0000001f0c057819 */ /* 0x000fe200000006ff */
[----:B------:R-:W-:Y:S01]  /*2dd0*/  UIADD3 UR7, UPT, UPT, UR4, 0x80, URZ ;  /* 0x0000008004077890 */ /* 0x000fe2000fffe0ff */
[----:B------:R1:W-:Y:S05]  /*2de0*/  SYNCS.ARRIVE.TRANS64.RED.A1T0 RZ, [R0+URZ], RZ ;  /* 0x000000ff00ff79a7 */ /* 0x0003ea00081004ff */
[----:B------:R-:W-:Y:S01]  /*2df0*/  IMAD.U32 R6, RZ, RZ, UR7 ;  /* 0x00000007ff067e24 */ /* 0x000fe2000f8e00ff */
[----:B------:R-:W2:Y:S04]  /*2e00*/  SYNCS.PHASECHK.TRANS64.TRYWAIT P0, [UR4+0x90], R5 ;  /* 0x00009005ff0075a7 */ /* 0x000ea80008001104 */
[----:B------:R-:W-:Y:S01]  /*2e10*/  PRMT R6, R3, 0x654, R6 ;  /* 0x0000065403067816 */ /* 0x000fe20000000006 */
[----:B-12---:R-:W-:Y:S06]  /*2e20*/  @!P0 BRA `(.L_x_50) ;  /* 0x0000009800008947 */ /* 0x006fec0003800000 */
.L_x_196:
[----:B------:R-:W-:Y:S01]  /*2e30*/  ULEA UR8, UR5, UR6, 0x4 ;  /* 0x0000000605087291 */ /* 0x000fe2000f8e20ff */
[----:B------:R-:W-:Y:S01]  /*2e40*/  SEL R2, R6, R2, !P2 ;  /* 0x0000000206027207 */ /* 0x000fe20005000000 */
[----:B------:R-:W-:Y:S01]  /*2e50*/  UIADD3 UR9, UPT, UPT, UR4, 0x80, URZ ;  /* 0x0000008004097890 */ /* 0x000fe2000fffe0ff */
[----:B-1----:R-:W-:Y:S01]  /*2e60*/  LEA R0, R11, UR6, 0x3 ;  /* 0x000000060b007c11 */ /* 0x002fe2000f8e18ff */
[----:B------:R-:W-:Y:S01]  /*2e70*/  UIADD3 UR8, UPT, UPT, UR8, 0x110, URZ ;  /* 0x0000011008087890 */ /* 0x000fe2000fffe0ff */
[----:B------:R1:W-:Y:S01]  /*2e80*/  @!P2 SYNCS.ARRIVE.TRANS64.RED RZ, [R2+URZ], R4 ;  /* 0x0000000402ffa9a7 */ /* 0x0003e200080004ff */
[----:B------:R-:W-:Y:S01]  /*2e90*/  UIADD3 UR4, UPT, UPT, UR5, 0x1, URZ ;  /* 0x0000000105047890 */ /* 0x000fe2000fffe0ff */
[----:B------:R-:W-:-:S03]  /*2ea0*/  VIADD R8, R8, 0x1 ;  /* 0x0000000108087836 */ /* 0x000fc60000000000 */
[----:B------:R-:W-:Y:S02]  /*2eb0*/  UISETP.NE.AND UP0, UPT, UR4, 0x2, UPT ;  /* 0x000000020400788c */ /* 0x000fe4000bf05270 */
[----:B------:R-:W-:Y:S01]  /*2ec0*/  ISETP.NE.AND P0, PT, R8, 0x2, PT ;  /* 0x000000020800780c */ /* 0x000fe20003f05270 */
[----:B------:R-:W-:Y:S06]  /*2ed0*/  UGETNEXTWORKID.BROADCAST [UR8], [UR9] ;  /* 0x00000000080073ca */ /* 0x000fec0008000100 */
[----:B------:R-:W-:Y:S02]  /*2ee0*/  USEL UR7, URZ, 0x1, UP0 ;  /* 0x00000001ff077887 */ /* 0x000fe40008000000 */
[----:B------:R-:W-:-:S04]  /*2ef0*/  USEL UR5, UR4, URZ, UP0 ;  /* 0x000000ff04057287 */ /* 0x000fc80008000000 */
[----:B------:R-:W-:Y:S02]  /*2f00*/  LOP3.LUT R12, R12, UR7, RZ, 0x3c, !PT ;  /* 0x000000070c0c7c12 */ /* 0x000fe4000f8e3cff */
[----:B-1----:R-:W-:-:S04]  /*2f10*/  SHF.L.U32 R4, R10, 0x1f, RZ ;  /* 0x0000001f0a047819 */ /* 0x002fc800000006ff */
[----:B------:R-:W1:Y:S02]  /*2f20*/  SYNCS.PHASECHK.TRANS64.TRYWAIT P1, [R0+URZ+0x80], R4 ;  /* 0x00008004000075a7 */ /* 0x000e6400080211ff */
[----:B-1----:R-:W-:Y:S05]  /*2f30*/  @!P1 BRA `(.L_x_51) ;  /* 0x0000009400d49947 */ /* 0x002fea0003800000 */
.L_x_197:
[C---:B-1----:R-:W-:Y:S01]  /*2f40*/  LEA R4, R11.reuse, UR6, 0x4 ;  /* 0x000000060b047c11 */ /* 0x042fe2000f8e20ff */
[----:B------:R-:W-:Y:S01]  /*2f50*/  VIADD R0, R0, 0x90 ;  /* 0x0000009000007836 */ /* 0x000fe20000000000 */
[----:B------:R-:W-:Y:S01]  /*2f60*/  SEL R8, R8, RZ, P0 ;  /* 0x000000ff08087207 */ /* 0x000fe20000000000 */
[----:B------:R-:W-:-:S03]  /*2f70*/  VIADD R11, R11, 0x1 ;  /* 0x000000010b0b7836 */ /* 0x000fc60000000000 */
[----:B------:R-:W1:Y:S01]  /*2f80*/  LDS.128 R4, [R4+0x110] ;  /* 0x0001100004047984 */ /* 0x000e620000000c00 */
[----:B------:R-:W-:Y:S02]  /*2f90*/  PRMT R0, RZ, 0x654, R0 ;  /* 0x00000654ff007816 */ /* 0x000fe40000000000 */
[C---:B------:R-:W-:Y:S01]  /*2fa0*/  ISETP.NE.AND P1, PT, R11.reuse, 0x2, PT ;  /* 0x000000020b00780c */ /* 0x040fe20003f25270 */
[----:B------:R-:W-:Y:S01]  /*2fb0*/  @!PT LDS RZ, [RZ] ;  /* 0x00000000fffff984 */ /* 0x000fe20000000800 */
[----:B------:R-:W-:Y:S01]  /*2fc0*/  @!PT LDS RZ, [RZ] ;  /* 0x00000000fffff984 */ /* 0x000fe20000000800 */
[----:B------:R-:W-:Y:S01]  /*2fd0*/  @!PT LDS RZ, [RZ] ;  /* 0x00000000fffff984 */ /* 0x000fe20000000800 */
[----:B------:R-:W-:Y:S01]  /*2fe0*/  @!PT LDS RZ, [RZ] ;  /* 0x00000000fffff984 */ /* 0x000fe20000000800 */
[----:B------:R2:W-:Y:S06]  /*2ff0*/  MEMBAR.ALL.CTA ;  /* 0x0000000000007992 */ /* 0x0005ec0000008000 */
[----:B--2---:R-:W2:Y:S01]  /*3000*/  FENCE.VIEW.ASYNC.S ;  /* 0x00000000000073c6 */ /* 0x004ea20000000000 */
[----:B------:R-:W-:Y:S01]  /*3010*/  SEL R11, R11, RZ, P1 ;  /* 0x000000ff0b0b7207 */ /* 0x000fe20000800000 */
[----:B--2---:R2:W-:Y:S01]  /*3020*/  SYNCS.ARRIVE.TRANS64.RED.A1T0 RZ, [R0+URZ], RZ ;  /* 0x000000ff00ff79a7 */ /* 0x0045e200081004ff */
[----:B-1----:R-:W-:-:S02]  /*3030*/  LOP3.LUT P3, RZ, R6, 0x1, RZ, 0xc0, !PT ;  /* 0x0000000106ff7812 */ /* 0x002fc4000786c0ff */
[----:B------:R-:W-:-:S04]  /*3040*/  SEL R4, RZ, 0x1, P1 ;  /* 0x00000001ff047807 */ /* 0x000fc80000800000 */
[----:B------:R-:W-:Y:S02]  /*3050*/  LOP3.LUT R10, R10, R4, RZ, 0x3c, !PT ;  /* 0x000000040a0a7212 */ /* 0x000fe400078e3cff */
[----:B--2---:R-:W-:-:S04]  /*3060*/  SEL R0, RZ, 0x1, P0 ;  /* 0x00000001ff007807 */ /* 0x004fc80000000000 */
[----:B------:R-:W-:Y:S01]  /*3070*/  LOP3.LUT R9, R9, R0, RZ, 0x3c, !PT ;  /* 0x0000000009097212 */ /* 0x000fe200078e3cff */
[----:B------:R-:W-:Y:S06]  /*3080*/  @P3 BRA `(.L_x_52) ;  /* 0xfffffffc002c3947 */ /* 0x000fec000383ffff */
[----:B------:R-:W-:Y:S01]  /*3090*/  ULEA UR4, UR5, UR6, 0x3 ;  /* 0x0000000605047291 */ /* 0x000fe2000f8e18ff */
[----:B------:R-:W-:-:S08]  /*30a0*/  SHF.L.U32 R2, R12, 0x1f, RZ ;  /* 0x0000001f0c027819 */ /* 0x000fd000000006ff */
[----:B------:R-:W1:Y:S02]  /*30b0*/  SYNCS.PHASECHK.TRANS64 P0, [UR4+0x90], R2 ;  /* 0x00009002ff0075a7 */ /* 0x000e640008001004 */
[----:B-1----:R-:W-:Y:S05]  /*30c0*/  @P0 BRA `(.L_x_53) ;  /* 0x0000000000080947 */ /* 0x002fea0003800000 */
[----:B------:R-:W1:Y:S02]  /*30d0*/  SYNCS.PHASECHK.TRANS64.TRYWAIT P0, [UR4+0x90], R2 ;  /* 0x00009002ff0075a7 */ /* 0x000e640008001104 */
[----:B-1----:R-:W-:Y:S05]  /*30e0*/  @!P0 BRA `(.L_x_54) ;  /* 0x00000094007c8947 */ /* 0x002fea0003800000 */
.L_x_53:
[----:B------:R-:W-:-:S04]  /*30f0*/  UIADD3 UR7, UPT, UPT, UR5, 0x1, URZ ;  /* 0x0000000105077890 */ /* 0x000fc8000fffe0ff */
[----:B------:R-:W-:-:S04]  /*3100*/  UISETP.NE.AND UP0, UPT, UR7, 0x2, UPT ;  /* 0x000000020700788c */ /* 0x000fc8000bf05270 */
[----:B------:R-:W-:Y:S02]  /*3110*/  USEL UR8, URZ, 0x1, UP0 ;  /* 0x00000001ff087887 */ /* 0x000fe40008000000 */
[----:B------:R-:W-:-:S04]  /*3120*/  USEL UR7, UR7, URZ, UP0 ;  /* 0x000000ff07077287 */ /* 0x000fc80008000000 */
[----:B------:R-:W-:Y:S01]  /*3130*/  ULEA UR7, UR7, UR6, 0x3 ;  /* 0x0000000607077291 */ /* 0x000fe2000f8e18ff */
[----:B-1----:R-:W-:-:S04]  /*3140*/  LOP3.LUT R2, R12, UR8, RZ, 0x3c, !PT ;  /* 0x000000080c027c12 */ /* 0x002fc8000f8e3cff */
[----:B------:R-:W-:-:S04]  /*3150*/  SHF.L.U32 R0, R2, 0x1f, RZ ;  /* 0x0000001f02007819 */ /* 0x000fc800000006ff */
[----:B------:R-:W1:Y:S02]  /*3160*/  SYNCS.PHASECHK.TRANS64 P0, [UR7+0x90], R0 ;  /* 0x00009000ff0075a7 */ /* 0x000e640008001007 */
[----:B-1----:R-:W-:Y:S05]  /*3170*/  @P0 EXIT ;  /* 0x000000000000094d */ /* 0x002fea0003800000 */
[----:B------:R-:W-:Y:S02]  /*3180*/  SHF.L.U32 R2, R2, 0x1f, RZ ;  /* 0x0000001f02027819 */ /* 0x000fe400000006ff */
[----:B------:R-:W-:-:S07]  /*3190*/  MOV R0, UR7 ;  /* 0x0000000700007c02 */ /* 0x000fce0008000f00 */
.L_x_55:
[----:B-1----:R1:W2:Y:S02]  /*31a0*/  SYNCS.PHASECHK.TRANS64.TRYWAIT P0, [R0+URZ+0x90], R2 ;  /* 0x00009002000075a7 */ /* 0x0022a400080011ff */
[----:B--2---:R-:W-:Y:S05]  /*31b0*/  @!P0 NANOSLEEP.SYNCS 0x989680 ;  /* 0x009896800000895d */ /* 0x004fea0003900000 */
[----:B------:R-:W2:Y:S02]  /*31c0*/  @!P0 SYNCS.PHASECHK.TRANS64 P0, [R0+URZ+0x90], R2 ;  /* 0x00009002000085a7 */ /* 0x000ea400080010ff */
[----:B--2---:R-:W-:Y:S05]  /*31d0*/  @P0 EXIT ;  /* 0x000000000000094d */ /* 0x004fea0003800000 */
[----:B------:R-:W-:Y:S05]  /*31e0*/  BRA `(.L_x_55) ;  /* 0xfffffffc00ec7947 */ /* 0x000fea000383ffff */
.L_x_48:
[----:B------:R-:W-:Y:S05]  /*31f0*/  BRA.U UP4, `(.L_x_56) ;  /* 0x0000001504487547 */ /* 0x000fea000b800000 */
[----:B------:R-:W-:Y:S01]  /*3200*/  UMOV UR4, 0x40 ;  /* 0x0000004000047882 */ /* 0x000fe20000000000 */
[----:B------:R-:W-:Y:S01]  /*3210*/  NOP ;  /* 0x0000000000007918 */ /* 0x000fe20000000000 */
[----:B------:R-:W-:Y:S01]  /*3220*/  ULEA UR5, UR53, UR4, 0x18 ;  /* 0x0000000435057291 */ /* 0x000fe2000f8ec0ff */
[----:B------:R-:W-:Y:S02]  /*3230*/  UMOV UR6, 0x400 ;  /* 0x0000040000067882 */ /* 0x000fe40000000000 */
[----:B------:R-:W-:-:S06]  /*3240*/  ULEA UR6, UR53, UR6, 0x18 ;  /* 0x0000000635067291 */ /* 0x000fcc000f8ec0ff */
[----:B------:R-:W1:Y:S02]  /*3250*/  LDS.U8 R3, [UR5+0x1c] ;  /* 0x00001c05ff037984 */ /* 0x000e640008000000 */
[----:B-1----:R-:W-:-:S13]  /*3260*/  ISETP.NE.AND P0, PT, R3, RZ, PT ;  /* 0x000000ff0300720c */ /* 0x002fda0003f05270 */
[----:B------:R-:W-:Y:S05]  /*3270*/  @P0 BRA `(.L_x_57) ;  /* 0x0000000400080947 */ /* 0x000fea0003800000 */
[----:B------:R-:W-:Y:S02]  /*3280*/  UISETP.NE.U32.AND UP1, UPT, UR68, 0x1, UPT ;  /* 0x000000014400788c */ /* 0x000fe4000bf25070 */
[----:B------:R-:W-:-:S07]  /*3290*/  UIADD3 UR7, UPT, UPT, UR5, 0x8, URZ ;  /* 0x0000000805077890 */ /* 0x000fce000fffe0ff */
[----:B------:R-:W-:Y:S05]  /*32a0*/  BRA.U !UP1, `(.L_x_58) ;  /* 0x00000001099c7547 */ /* 0x000fea000b800000 */
[----:B------:R-:W-:Y:S01]  /*32b0*/  ELECT P0, URZ, PT ;  /* 0x0000000000ff782f */ /* 0x000fe20003800000 */
[----:B------:R-:W-:-:S12]  /*32c0*/  BSSY B0, `(.L_x_58) ;  /* 0x0000025000007945 */ /* 0x000fd80003800000 */
[----:B------:R-:W-:Y:S05]  /*32d0*/  @!P0 BRA `(.L_x_59) ;  /* 0x00000000008c8947 */ /* 0x000fea0003800000 */
[----:B------:R-:W-:-:S05]  /*32e0*/  UMOV UR4, 0x10 ;  /* 0x0000001000047882 */ /* 0x000fca0000000000 */
[----:B------:R-:W-:Y:S04]  /*32f0*/  DEPBAR.LE SB1, 0x36 ;  /* 0x00009d800000791a */ /* 0x000fe80000000000 */
[----:B------:R-:W1:Y:S02]  /*3300*/  UTCATOMSWS.2CTA.FIND_AND_SET.ALIGN UP0, UR4, UR4 ;  /* 0x00000004000475e3 */ /* 0x000e640008200800 */
[----:B-1----:R-:W-:Y:S01]  /*3310*/  MOV R10, UR4 ;  /* 0x00000004000a7c02 */ /* 0x002fe20008000f00 */
[----:B------:R-:W-:Y:S06]  /*3320*/  BRA.U UP0, `(.L_x_60) ;  /* 0x0000000100187547 */ /* 0x000fec000b800000 */
.L_x_61:
[----:B------:R-:W-:Y:S05]  /*3330*/  NANOSLEEP 0x64 ;  /* 0x000000640000795d */ /* 0x000fea0003800000 */
[----:B------:R-:W-:-:S05]  /*3340*/  UMOV UR4, 0x10 ;  /* 0x0000001000047882 */ /* 0x000fca0000000000 */
[----:B------:R-:W-:Y:S04]  /*3350*/  DEPBAR.LE SB1, 0x36 ;  /* 0x00009d800000791a */ /* 0x000fe80000000000 */
[----:B------:R-:W1:Y:S02]  /*3360*/  UTCATOMSWS.2CTA.FIND_AND_SET.ALIGN UP0, UR4, UR4 ;  /* 0x00000004000475e3 */ /* 0x000e640008200800 */
[----:B-1----:R-:W-:Y:S01]  /*3370*/  MOV R10, UR4 ;  /* 0x00000004000a7c02 */ /* 0x002fe20008000f00 */
[----:B------:R-:W-:Y:S05]  /*3380*/  BRA.U !UP0, `(.L_x_61) ;  /* 0xfffffffd08e87547 */ /* 0x000fea000b83ffff */
.L_x_60:
[----:B------:R-:W1:Y:S01]  /*3390*/  LDS R6, [UR5+0x10] ;  /* 0x00001005ff067984 */ /* 0x000e620008000800 */
[----:B------:R-:W-:Y:S01]  /*33a0*/  IMAD.U32 R3, RZ, RZ, UR6 ;  /* 0x00000006ff037e24 */ /* 0x000fe2000f8e00ff */
[----:B------:R-:W-:-:S03]  /*33b0*/  MOV R4, UR69 ;  /* 0x0000004500047c02 */ /* 0x000fc60008000f00 */
[----:B------:R-:W-:Y:S01]  /*33c0*/  VIADD R3, R3, 0x130 ;  /* 0x0000013003037836 */ /* 0x000fe20000000000 */
[----:B-1----:R-:W-:-:S04]  /*33d0*/  SHF.L.U32 R6, R6, 0x1f, RZ ;  /* 0x0000001f06067819 */ /* 0x002fc800000006ff */
[----:B------:R-:W1:Y:S02]  /*33e0*/  SYNCS.PHASECHK.TRANS64.TRYWAIT P0, [UR5+0x8], R6 ;  /* 0x00000806ff0075a7 */ /* 0x000e640008001105 */
[----:B-1----:R-:W-:Y:S05]  /*33f0*/  @P0 BRA `(.L_x_62) ;  /* 0x0000000000080947 */ /* 0x002fea0003800000 */
[----:B------:R-:W1:Y:S02]  /*3400*/  SYNCS.PHASECHK.TRANS64.TRYWAIT P0, [UR5+0x8], R6 ;  /* 0x00000806ff0075a7 */ /* 0x000e640008001105 */
[----:B-1----:R-:W-:Y:S05]  /*3410*/  @!P0 BRA `(.L_x_63) ;  /* 0x0000009000c88947 */ /* 0x002fea0003800000 */
.L_x_62:
[----:B------:R-:W-:Y:S01]  /*3420*/  PRMT R4, R4, 0x654, R3 ;  /* 0x0000065404047816 */ /* 0x000fe20000000003 */
[----:B------:R-:W-:Y:S01]  /*3430*/  HFMA2 R3, -RZ, RZ, 0, 5.9604644775390625e-08 ;  /* 0x00000001ff037431 */ /* 0x000fe200000001ff */
[----:B------:R-:W-:Y:S01]  /*3440*/  UPRMT UR4, UR69, 0x654, UR7 ;  /* 0x0000065445047896 */ /* 0x000fe20008000007 */
[----:B------:R-:W-:Y:S02]  /*3450*/  IMAD.MOV.U32 R8, RZ, RZ, 0xffff ;  /* 0x0000ffffff087424 */ /* 0x000fe400078e00ff */
[----:B-1----:R-:W-:Y:S02]  /*3460*/  IMAD.MOV.U32 R6, RZ, RZ, 0x4 ;  /* 0x00000004ff067424 */ /* 0x002fe400078e00ff */
[----:B------:R-:W-:Y:S01]  /*3470*/  IMAD.SHL.U32 R9, R10, 0x20, RZ ;  /* 0x000000200a097824 */ /* 0x000fe200078e00ff */
[----:B------:R-:W-:Y:S02]  /*3480*/  MOV R5, UR4 ;  /* 0x0000000400057c02 */ /* 0x000fe40008000f00 */
[-C--:B------:R-:W-:Y:S01]  /*3490*/  SHF.L.U32 R8, R8, R10.reuse, RZ ;  /* 0x0000000a08087219 */ /* 0x080fe200000006ff */
[----:B------:R1:W-:Y:S01]  /*34a0*/  SYNCS.ARRIVE.TRANS64.RED RZ, [UR4], R6 ;  /* 0x00000006ffff79a7 */ /* 0x0003e20008000404 */
[----:B------:R-:W-:Y:S01]  /*34b0*/  SHF.L.U32 R7, R3, R10, RZ ;  /* 0x0000000a03077219 */ /* 0x000fe200000006ff */
[----:B------:R1:W-:Y:S04]  /*34c0*/  STS [UR6+0x130], R9 ;  /* 0x00013009ff007988 */ /* 0x0003e80008000806 */
[----:B------:R1:W-:Y:S04]  /*34d0*/  STAS [R4.64], R10 ;  /* 0x0000000a04007dbd */ /* 0x0003e8000c0008ff */
[----:B------:R1:W-:Y:S04]  /*34e0*/  ATOMS.OR RZ, [UR5+0x14], R8 ;  /* 0x00001408ffff798c */ /* 0x0003e8000b000005 */
[----:B------:R1:W-:Y:S04]  /*34f0*/  ATOMS.OR RZ, [UR5+0x18], R7 ;  /* 0x00001807ffff798c */ /* 0x0003e8000b000005 */
[----:B------:R1:W-:Y:S02]  /*3500*/  ATOMS.XOR RZ, [UR5+0x10], R3 ;  /* 0x00001003ffff798c */ /* 0x0003e4000b800005 */
.L_x_59:
[----:B------:R-:W-:Y:S05]  /*3510*/  BSYNC B0 ;  /* 0x0000000000007941 */ /* 0x000fea0003800000 */
.L_x_58:
[----:B------:R-:W-:Y:S05]  /*3520*/  BRA.U UP1, `(.L_x_64) ;  /* 0x00000001016c7547 */ /* 0x000fea000b800000 */
[----:B------:R-:W-:-:S03]  /*3530*/  UMOV UR4, 0xffffffff ;  /* 0xffffffff00047882 */ /* 0x000fc60000000000 */
[----:B------:R-:W-:Y:S05]  /*3540*/  BRA.DIV UR4, `(.L_x_65) ;  /* 0x0000009204947947 */ /* 0x000fea000b800000 */
[----:B------:R-:W-:-:S13]  /*3550*/  ELECT P0, URZ, PT ;  /* 0x0000000000ff782f */ /* 0x000fda0003800000 */
.L_x_201:
[----:B------:R-:W-:Y:S05]  /*3560*/  @!P0 BRA `(.L_x_64) ;  /* 0x00000000005c8947 */ /* 0x000fea0003800000 */
[----:B-1----:R-:W1:Y:S02]  /*3570*/  LDS R4, [UR5+0x10] ;  /* 0x00001005ff047984 */ /* 0x002e640008000800 */
[----:B-1----:R-:W-:-:S04]  /*3580*/  SHF.L.U32 R4, R4, 0x1f, RZ ;  /* 0x0000001f04047819 */ /* 0x002fc800000006ff */
[----:B------:R-:W1:Y:S02]  /*3590*/  SYNCS.PHASECHK.TRANS64.TRYWAIT P0, [UR5+0x8], R4 ;  /* 0x00000804ff0075a7 */ /* 0x000e640008001105 */
[----:B-1----:R-:W-:Y:S05]  /*35a0*/  @P0 BRA `(.L_x_66) ;  /* 0x0000000000080947 */ /* 0x002fea0003800000 */
[----:B------:R-:W1:Y:S02]  /*35b0*/  SYNCS.PHASECHK.TRANS64.TRYWAIT P0, [UR5+0x8], R4 ;  /* 0x00000804ff0075a7 */ /* 0x000e640008001105 */
[----:B-1----:R-:W-:Y:S05]  /*35c0*/  @!P0 BRA `(.L_x_67) ;  /* 0x0000009000988947 */ /* 0x002fea0003800000 */
.L_x_66:
[----:B------:R-:W2:Y:S01]  /*35d0*/  LDS R6, [UR6+0x130] ;  /* 0x00013006ff067984 */ /* 0x000ea20008000800 */
[----:B-1----:R-:W-:Y:S02]  /*35e0*/  HFMA2 R3, -RZ, RZ, 0, 5.9604644775390625e-08 ;  /* 0x00000001ff037431 */ /* 0x002fe400000001ff */
[----:B------:R-:W-:Y:S01]  /*35f0*/  IMAD.MOV.U32 R4, RZ, RZ, 0xffff ;  /* 0x0000ffffff047424 */ /* 0x000fe200078e00ff */
[----:B------:R-:W-:Y:S01]  /*3600*/  UPRMT UR4, UR69, 0x654, UR7 ;  /* 0x0000065445047896 */ /* 0x000fe20008000007 */
[----:B--2---:R-:W-:-:S03]  /*3610*/  IMAD.SHL.U32 R5, R6, 0x20, RZ ;  /* 0x0000002006057824 */ /* 0x004fc600078e00ff */
[-C--:B------:R-:W-:Y:S02]  /*3620*/  SHF.L.U32 R4, R4, R6.reuse, RZ ;  /* 0x0000000604047219 */ /* 0x080fe400000006ff */
[----:B------:R-:W-:Y:S01]  /*3630*/  SHF.L.U32 R6, R3, R6, RZ ;  /* 0x0000000603067219 */ /* 0x000fe200000006ff */
[----:B------:R2:W-:Y:S04]  /*3640*/  STS [UR6+0x130], R5 ;  /* 0x00013005ff007988 */ /* 0x0005e80008000806 */
[----:B------:R2:W-:Y:S04]  /*3650*/  ATOMS.OR RZ, [UR5+0x14], R4 ;  /* 0x00001404ffff798c */ /* 0x0005e8000b000005 */
[----:B------:R2:W-:Y:S01]  /*3660*/  ATOMS.OR RZ, [UR5+0x18], R6 ;  /* 0x00001806ffff798c */ /* 0x0005e2000b000005 */
[----:B------:R-:W-:Y:S03]  /*3670*/  SYNCS.ARRIVE.TRANS64.RED.A1T0 RZ, [UR4], RZ ;  /* 0x000000ffffff79a7 */ /* 0x000fe60008100404 */
[----:B------:R2:W-:Y:S01]  /*3680*/  ATOMS.XOR RZ, [UR5+0x10], R3 ;  /* 0x00001003ffff798c */ /* 0x0005e2000b800005 */
[----:B------:R-:W-:Y:S05]  /*3690*/  BRA `(.L_x_64) ;  /* 0x0000000000107947 */ /* 0x000fea0003800000 */
.L_x_57:
[----:B------:R-:W-:Y:S02]  /*36a0*/  MOV R3, 0xffffffff ;  /* 0xffffffff00037802 */ /* 0x000fe40000000f00 */
[----:B------:R-:W-:-:S03]  /*36b0*/  MOV R4, 0x36e0 ;  /* 0x000036e000047802 */ /* 0x000fc60000000f00 */
[----:B------:R1:W-:Y:S04]  /*36c0*/  STS [UR6+0x130], R3 ;  /* 0x00013003ff007988 */ /* 0x0003e80008000806 */
[----:B-1---5:R-:W-:Y:S05]  /*36d0*/  CALL.REL.NOINC `($__internal_1_$__cuda_sm10x_tcgen05_guardrail_trap_phase_invalid_during_alloc) ;  /* 0x0000009c001c7944 */ /* 0x022fea0003c00000 */
.L_x_64:
[----:B------:R-:W-:Y:S05]  /*36e0*/  WARPSYNC.ALL ;  /* 0x0000000000007948 */ /* 0x000fea0003800000 */
[----:B------:R-:W3:Y:S01]  /*36f0*/  S2UR UR4, SR_CgaCtaId ;  /* 0x00000000000479c3 */ /* 0x000ee20000008800 */
[----:B------:R-:W-:Y:S01]  /*3700*/  UMOV UR41, 0x400 ;  /* 0x0000040000297882 */ /* 0x000fe20000000000 */
[----:B------:R-:W-:-:S06]  /*3710*/  NOP ;  /* 0x0000000000007918 */ /* 0x000fcc0000000000 */
[----:B------:R-:W-:Y:S06]  /*3720*/  BAR.ARV 0x6, 0xa0 ;  /* 0x0182800000007b1d */ /* 0x000fec0000002000 */
[----:B------:R-:W4:Y:S01]  /*3730*/  LDCU UR6, c[0x0][0x38c] ;  /* 0x00007180ff0677ac */ /* 0x000f220008000800 */
[----:B------:R-:W-:Y:S01]  /*3740*/  LOP3.LUT R0, R0, 0xffff, RZ, 0xc0, !PT ;  /* 0x0000ffff00007812 */ /* 0x000fe200078ec0ff */
[----:B-1----:R-:W-:Y:S01]  /*3750*/  IMAD.MOV.U32 R9, RZ, RZ, 0x1 ;  /* 0x00000001ff097424 */ /* 0x002fe200078e00ff */
[----:B------:R-:W-:Y:S01]  /*3760*/  LOP3.LUT R2, R2, 0xffff, RZ, 0xc0, !PT ;  /* 0x0000ffff02027812 */ /* 0x000fe200078ec0ff */
[----:B------:R-:W-:Y:S01]  /*3770*/  IMAD.MOV.U32 R8, RZ, RZ, RZ ;  /* 0x000000ffff087224 */ /* 0x000fe200078e00ff */
[----:B------:R-:W-:Y:S01]  /*3780*/  R2UR UR65, R0 ;  /* 0x00000000004172ca */ /* 0x000fe200000e0000 */
[----:B------:R-:W-:Y:S01]  /*3790*/  UMOV UR47, URZ ;  /* 0x000000ff002f7c82 */ /* 0x000fe20008000000 */
[----:B------:R-:W-:Y:S01]  /*37a0*/  R2UR UR43, R2 ;  /* 0x00000000022b72ca */ /* 0x000fe200000e0000 */
[----:B------:R-:W-:Y:S01]  /*37b0*/  UMOV UR38, URZ ;  /* 0x000000ff00267c82 */ /* 0x000fe20008000000 */
[----:B------:R-:W-:Y:S01]  /*37c0*/  UMOV UR37, URZ ;  /* 0x000000ff00257c82 */ /* 0x000fe20008000000 */
[----:B---3--:R-:W-:-:S02]  /*37d0*/  ULEA UR41, UR4, UR41, 0x18 ;  /* 0x0000002904297291 */ /* 0x008fc4000f8ec0ff */
[----:B------:R-:W-:Y:S02]  /*37e0*/  UISETP.NE.AND UP3, UPT, UR68, URZ, UPT ;  /* 0x000000ff4400728c */ /* 0x000fe4000bf65270 */
[----:B------:R-:W-:Y:S02]  /*37f0*/  UIADD3 UR5, UPT, UPT, UR41, 0x8400, URZ ;  /* 0x0000840029057890 */ /* 0x000fe4000fffe0ff */
[----:B------:R-:W-:Y:S02]  /*3800*/  UIADD3 UR4, UPT, UPT, UR41, 0x14400, URZ ;  /* 0x0001440029047890 */ /* 0x000fe4000fffe0ff */
[----:B----4-:R-:W-:Y:S01]  /*3810*/  UIADD3 UR6, UPT, UPT, UR6, 0x3f, URZ ;  /* 0x0000003f06067890 */ /* 0x010fe2000fffe0ff */
[----:B--2---:R-:W1:Y:S01]  /*3820*/  LDS R3, [UR41+0x130] ;  /* 0x00013029ff037984 */ /* 0x004e620008000800 */
[----:B------:R-:W-:Y:S02]  /*3830*/  USHF.R.U32.HI UR5, URZ, 0x4, UR5 ;  /* 0x00000004ff057899 */ /* 0x000fe40008011605 */
[----:B------:R-:W-:-:S02]  /*3840*/  USHF.R.S32.HI UR64, URZ, 0x1f, UR6 ;  /* 0x0000001fff407899 */ /* 0x000fc40008011406 */
[----:B------:R-:W-:Y:S02]  /*3850*/  USHF.R.U32.HI UR4, URZ, 0x4, UR4 ;  /* 0x00000004ff047899 */ /* 0x000fe40008011604 */
[----:B------:R-:W-:Y:S02]  /*3860*/  ULEA.HI UR64, UR64, UR6, URZ, 0x6 ;  /* 0x0000000640407291 */ /* 0x000fe4000f8f30ff */
[----:B------:R-:W-:Y:S02]  /*3870*/  ULOP3.LUT UR5, UR5, 0x3fff, URZ, 0xc0, !UPT ;  /* 0x00003fff05057892 */ /* 0x000fe4000f8ec0ff */
[----:B------:R-:W-:Y:S02]  /*3880*/  USHF.R.S32.HI UR64, URZ, 0x6, UR64 ;  /* 0x00000006ff407899 */ /* 0x000fe40008011440 */
[----:B------:R-:W-:Y:S02]  /*3890*/  ULOP3.LUT UR45, UR4, 0x3fff, URZ, 0xc0, !UPT ;  /* 0x00003fff042d7892 */ /* 0x000fe4000f8ec0ff */
[----:B------:R-:W-:Y:S01]  /*38a0*/  UISETP.LT.AND UP0, UPT, UR64, 0x1, UPT ;  /* 0x000000014000788c */ /* 0x000fe2000bf01270 */
[----:B------:R-:W-:Y:S01]  /*38b0*/  UMOV UR62, 0x0 ;  /* 0x00000000003e7882 */ /* 0x000fe20000000000 */
        /* <DEDUP_REMOVED lines=9> */
[----:B------:R-:W-:-:S02]  /*3950*/  ULOP3.LUT UR44, UR5, 0x10000, URZ, 0xfc, !UPT ;  /* 0x00010000052c7892 */ /* 0x000fc4000f8efcff */
[----:B------:R-:W-:Y:S02]  /*3960*/  ULOP3.LUT UR45, UR45, 0x10000, URZ, 0xfc, !UPT ;  /* 0x000100002d2d7892 */ /* 0x000fe4000f8efcff */
[----:B------:R-:W-:Y:S01]  /*3970*/  USEL UR66, UR64, 0x1, !UP0 ;  /* 0x0000000140427887 */ /* 0x000fe2000c000000 */
[----:B------:R-:W-:Y:S01]  /*3980*/  UMOV UR52, 0x0 ;  /* 0x0000000000347882 */ /* 0x000fe20000000000 */
[----:B------:R-:W-:Y:S01]  /*3990*/  UMOV UR53, 0x8400910 ;  /* 0x0840091000357882 */ /* 0x000fe20000000000 */
[----:B------:R-:W-:Y:S01]  /*39a0*/  UMOV UR50, 0x0 ;  /* 0x0000000000327882 */ /* 0x000fe20000000000 */
[----:B------:R-:W-:Y:S01]  /*39b0*/  UMOV UR51, 0x8400910 ;  /* 0x0840091000337882 */ /* 0x000fe20000000000 */
[----:B------:R-:W-:Y:S01]  /*39c0*/  UMOV UR48, 0x0 ;  /* 0x0000000000307882 */ /* 0x000fe20000000000 */
[----:B------:R-:W-:Y:S01]  /*39d0*/  UMOV UR49, 0x8400910 ;  /* 0x0840091000317882 */ /* 0x000fe20000000000 */
[----:B-1----:R-:W-:Y:S02]  /*39e0*/  R2UR UR67, R3 ;  /* 0x00000000034372ca */ /* 0x002fe400000e0000 */
[----:B------:R-:W-:-:S13]  /*39f0*/  CS2R R2, SRZ ;  /* 0x0000000000027805 */ /* 0x000fda000001ff00 */
.L_x_75:
[C---:B------:R-:W-:Y:S02]  /*3a00*/  LEA R0, R8.reuse, UR41, 0x3 ;  /* 0x0000002908007c11 */ /* 0x040fe4000f8e18ff */
[----:B------:R-:W-:Y:S02]  /*3a10*/  SHF.L.U32 R4, R3, 0x1f, RZ ;  /* 0x0000001f03047819 */ /* 0x000fe400000006ff */
[----:B------:R-:W-:Y:S02]  /*3a20*/  LEA R5, R8, UR41, 0x4 ;  /* 0x0000002908057c11 */ /* 0x000fe4000f8e20ff */
[----:B------:R-:W1:Y:S02]  /*3a30*/  SYNCS.PHASECHK.TRANS64.TRYWAIT P0, [R0+URZ+0x80], R4 ;  /* 0x00008004000075a7 */ /* 0x000e6400080011ff */
[----:B-1-3--:R-:W-:Y:S05]  /*3a40*/  @!P0 BRA `(.L_x_68) ;  /* 0x0000008c00908947 */ /* 0x00afea0003800000 */
.L_x_202:
[----:B-1----:R-:W1:Y:S01]  /*3a50*/  LDS.128 R4, [R5+0x110] ;  /* 0x0001100005047984 */ /* 0x002e620000000c00 */
[----:B------:R-:W-:Y:S02]  /*3a60*/  VIADD R0, R0, 0x90 ;  /* 0x0000009000007836 */ /* 0x000fe40000000000 */
[----:B------:R-:W-:Y:S01]  /*3a70*/  VIADD R8, R8, 0x1 ;  /* 0x0000000108087836 */ /* 0x000fe20000000000 */
[----:B------:R-:W-:Y:S01]  /*3a80*/  @!PT LDS RZ, [RZ] ;  /* 0x00000000fffff984 */ /* 0x000fe20000000800 */
[----:B------:R-:W-:Y:S01]  /*3a90*/  @!PT LDS RZ, [RZ] ;  /* 0x00000000fffff984 */ /* 0x000fe20000000800 */
[----:B------:R-:W-:Y:S01]  /*3aa0*/  @!PT LDS RZ, [RZ] ;  /* 0x00000000fffff984 */ /* 0x000fe20000000800 */
[----:B------:R-:W-:Y:S01]  /*3ab0*/  @!PT LDS RZ, [RZ] ;  /* 0x00000000fffff984 */ /* 0x000fe20000000800 */
[----:B------:R2:W-:Y:S06]  /*3ac0*/  MEMBAR.ALL.CTA ;  /* 0x0000000000007992 */ /* 0x0005ec0000008000 */
[----:B--2---:R-:W2:Y:S01]  /*3ad0*/  FENCE.VIEW.ASYNC.S ;  /* 0x00000000000073c6 */ /* 0x004ea20000000000 */
[----:B------:R-:W-:-:S04]  /*3ae0*/  PRMT R0, RZ, 0x654, R0 ;  /* 0x00000654ff007816 */ /* 0x000fc80000000000 */
[----:B--2---:R2:W-:Y:S01]  /*3af0*/  SYNCS.ARRIVE.TRANS64.RED.A1T0 RZ, [R0+URZ], RZ ;  /* 0x000000ff00ff79a7 */ /* 0x0045e200081004ff */
[----:B-1----:R-:W-:Y:S01]  /*3b00*/  LOP3.LUT P1, RZ, R6, 0x1, RZ, 0xc0, !PT ;  /* 0x0000000106ff7812 */ /* 0x002fe2000782c0ff */
[----:B--2---:R-:W-:-:S12]  /*3b10*/  BRA.U UP3, `(.L_x_69) ;  /* 0x0000000503587547 */ /* 0x004fd8000b800000 */
[----:B------:R-:W1:Y:S01]  /*3b20*/  LDCU UR4, c[0x0][0x38c] ;  /* 0x00007180ff0477ac */ /* 0x000e620008000800 */
[----:B------:R-:W-:Y:S02]  /*3b30*/  PLOP3.LUT P2, PT, PT, PT, PT, 0x80, 0x8 ;  /* 0x000000000008781c */ /* 0x000fe40003f4f070 */
[----:B------:R-:W-:Y:S01]  /*3b40*/  SHF.L.U32 R4, R9, 0x1f, RZ ;  /* 0x0000001f09047819 */ /* 0x000fe200000006ff */
[----:B------:R-:W-:Y:S02]  /*3b50*/  ULEA UR46, UR47, UR41, 0x3 ;  /* 0x000000292f2e7291 */ /* 0x000fe4000f8e18ff */
[----:B------:R-:W-:Y:S02]  /*3b60*/  ULEA UR36, UR47, UR67, 0x7 ;  /* 0x000000432f247291 */ /* 0x000fe4000f8e38ff */
[----:B-1----:R-:W-:-:S06]  /*3b70*/  UISETP.GE.AND UP0, UPT, UR4, 0x1, UPT ;  /* 0x000000010400788c */ /* 0x002fcc000bf06270 */
[----:B------:R-:W-:-:S05]  /*3b80*/  PLOP3.LUT P0, PT, PT, PT, UP0, 0x80, 0x8 ;  /* 0x000000000008781c */ /* 0x000fca0003f0f008 */
[----:B------:R-:W-:-:S08]  /*3b90*/  @UP0 ULEA UR4, UR38, UR41, 0x3 ;  /* 0x0000002926040291 */ /* 0x000fd0000f8e18ff */
[----:B------:R-:W-:-:S04]  /*3ba0*/  @P0 SHF.L.U32 R0, R2, 0x1f, RZ ;  /* 0x0000001f02000819 */ /* 0x000fc800000006ff */
[----:B------:R1:W2:Y:S01]  /*3bb0*/  @P0 SYNCS.PHASECHK.TRANS64.TRYWAIT P2, [UR4], R0 ;  /* 0x00000000ff0005a7 */ /* 0x0002a20008041104 */
[----:B------:R-:W3:Y:S02]  /*3bc0*/  SYNCS.PHASECHK.TRANS64.TRYWAIT P0, [UR46+0xc0], R4 ;  /* 0x0000c004ff0075a7 */ /* 0x000ee4000800112e */
[----:B-123--:R-:W-:Y:S05]  /*3bd0*/  @!P0 BRA `(.L_x_70) ;  /* 0x0000008c00408947 */ /* 0x00efea0003800000 */
.L_x_204:
[----:B------:R-:W-:Y:S01]  /*3be0*/  UMOV UR42, UR37 ;  /* 0x00000025002a7c82 */ /* 0x000fe20008000000 */
[----:B------:R-:W-:Y:S05]  /*3bf0*/  BRA.U !UP0, `(.L_x_71) ;  /* 0x0000000508107547 */ /* 0x000fea000b800000 */
[----:B------:R-:W-:Y:S02]  /*3c00*/  UIADD3 UR42, UPT, UPT, UR66, UR37, URZ ;  /* 0x00000025422a7290 */ /* 0x000fe4000fffe0ff */
[----:B------:R-:W-:Y:S01]  /*3c10*/  UPLOP3.LUT UP2, UPT, UPT, UPT, UPT, 0x40, 0x4 ;  /* 0x000000000004789c */ /* 0x000fe20003f4e870 */
[----:B------:R-:W-:Y:S01]  /*3c20*/  UMOV UR39, UR64 ;  /* 0x0000004000277c82 */ /* 0x000fe20008000000 */
[----:B------:R-:W-:-:S09]  /*3c30*/  UMOV UR5, UR38 ;  /* 0x0000002600057c82 */ /* 0x000fd20008000000 */
.L_x_74:
[----:B------:R-:W-:Y:S01]  /*3c40*/  ULEA UR7, UR5, UR41, 0x3 ;  /* 0x0000002905077291 */ /* 0x000fe2000f8e18ff */
[----:B--23--:R-:W-:Y:S11]  /*3c50*/  @P2 BRA `(.L_x_72) ;  /* 0x00000000000c2947 */ /* 0x00cff60003800000 */
[----:B-1----:R-:W-:Y:S04]  /*3c60*/  SHF.L.U32 R4, R2, 0x1f, RZ ;  /* 0x0000001f02047819 */ /* 0x002fe800000006ff */
[----:B------:R-:W1:Y:S02]  /*3c70*/  SYNCS.PHASECHK.TRANS64.TRYWAIT P0, [UR7], R4 ;  /* 0x00000004ff0075a7 */ /* 0x000e640008001107 */
[----:B-1----:R-:W-:Y:S05]  /*3c80*/  @!P0 BRA `(.L_x_73) ;  /* 0x0000008c002c8947 */ /* 0x002fea0003800000 */
.L_x_72:
[----:B------:R-:W-:Y:S01]  /*3c90*/  UISETP.NE.AND UP0, UPT, UR39, 0x1, UPT ;  /* 0x000000012700788c */ /* 0x000fe2000bf05270 */
[----:B------:R-:W-:Y:S01]  /*3ca0*/  PLOP3.LUT P2, PT, PT, PT, PT, 0x80, 0x8 ;  /* 0x000000000008781c */ /* 0x000fe20003f4f070 */
[----:B------:R-:W-:Y:S02]  /*3cb0*/  UIADD3 UR4, UPT, UPT, UR5, 0x1, URZ ;  /* 0x0000000105047890 */ /* 0x000fe4000fffe0ff */
[----:B------:R-:W-:Y:S02]  /*3cc0*/  UIADD3 UR40, UPT, UPT, UR7, 0x18, URZ ;  /* 0x0000001807287890 */ /* 0x000fe4000fffe0ff */
[----:B------:R-:W-:Y:S01]  /*3cd0*/  UISETP.NE.AND UP1, UPT, UR4, 0x3, UPT ;  /* 0x000000030400788c */ /* 0x000fe2000bf25270 */
[----:B------:R-:W-:Y:S01]  /*3ce0*/  PLOP3.LUT P0, PT, PT, PT, UP0, 0x80, 0x8 ;  /* 0x000000000008781c */ /* 0x000fe20003f0f008 */
[----:B------:R-:W-:Y:S02]  /*3cf0*/  UIADD3 UR37, UPT, UPT, UR37, 0x1, URZ ;  /* 0x0000000125257890 */ /* 0x000fe4000fffe0ff */
[----:B------:R-:W-:Y:S02]  /*3d00*/  USEL UR6, URZ, 0x1, UP1 ;  /* 0x00000001ff067887 */ /* 0x000fe40008800000 */
[----:B------:R-:W-:Y:S02]  /*3d10*/  USEL UR38, UR4, URZ, UP1 ;  /* 0x000000ff04267287 */ /* 0x000fe40008800000 */
[----:B------:R-:W-:Y:S02]  /*3d20*/  UIADD3 UR39, UPT, UPT, UR39, -0x1, URZ ;  /* 0xffffffff27277890 */ /* 0x000fe4000fffe0ff */
[----:B------:R-:W-:Y:S01]  /*3d30*/  @UP0 ULEA UR4, UR38, UR41, 0x3 ;  /* 0x0000002926040291 */ /* 0x000fe2000f8e18ff */
[----:B------:R-:W-:Y:S01]  /*3d40*/  LOP3.LUT R2, R2, UR6, RZ, 0x3c, !PT ;  /* 0x0000000602027c12 */ /* 0x000fe2000f8e3cff */
[----:B------:R-:W-:Y:S02]  /*3d50*/  ULEA UR6, UR5, UR45, 0xb ;  /* 0x0000002d05067291 */ /* 0x000fe4000f8e58ff */
[----:B------:R-:W-:Y:S01]  /*3d60*/  UISETP.NE.AND UP0, UPT, UR37, UR42, UPT ;  /* 0x0000002a2500728c */ /* 0x000fe2000bf05270 */
[----:B-1----:R-:W-:Y:S01]  /*3d70*/  @P0 SHF.L.U32 R0, R2, 0x1f, RZ ;  /* 0x0000001f02000819 */ /* 0x002fe200000006ff */
[----:B------:R-:W-:Y:S02]  /*3d80*/  UIADD3 UR34, UPT, UPT, UR6, 0x2, URZ ;  /* 0x0000000206227890 */ /* 0x000fe4000fffe0ff */
[----:B------:R-:W-:Y:S01]  /*3d90*/  UIADD3 UR30, UPT, UPT, UR6, 0x4, URZ ;  /* 0x00000004061e7890 */ /* 0x000fe2000fffe0ff */
[----:B------:R2:W3:Y:S01]  /*3da0*/  @P0 SYNCS.PHASECHK.TRANS64.TRYWAIT P2, [UR4], R0 ;  /* 0x00000000ff0005a7 */ /* 0x0004e20008041104 */
[----:B------:R-:W-:Y:S02]  /*3db0*/  ULEA UR4, UR5, UR44, 0xa ;  /* 0x0000002c05047291 */ /* 0x000fe4000f8e50ff */
[----:B------:R-:W-:Y:S02]  /*3dc0*/  UIADD3 UR26, UPT, UPT, UR6, 0x6, URZ ;  /* 0x00000006061a7890 */ /* 0x000fe4000fffe0ff */
        /* <DEDUP_REMOVED lines=10> */
[----:B------:R-:W-:Y:S01]  /*3e70*/  UIADD3 UR8, UPT, UPT, UR4, 0x206, URZ ;  /* 0x0000020604087890 */ /* 0x000fe2000fffe0ff */
[----:B------:R-:W-:Y:S01]  /*3e80*/  UMOV UR7, 0x40004040 ;  /* 0x4000404000077882 */ /* 0x000fe20000000000 */
[----:B------:R-:W-:Y:S01]  /*3e90*/  UMOV UR5, 0x40004040 ;  /* 0x4000404000057882 */ /* 0x000fe20000000000 */
[----:B------:R-:W-:Y:S01]  /*3ea0*/  UMOV UR35, 0x40004040 ;  /* 0x4000404000237882 */ /* 0x000fe20000000000 */
[----:B------:R1:W-:Y:S01]  /*3eb0*/  UTCHMMA.2CTA gdesc[UR4], gdesc[UR6], tmem[UR36], tmem[UR62], idesc[UR63], UP2 ;  /* 0x00ff3e06040075ea */ /* 0x0003e20009200024 */
[----:B------:R-:W-:Y:S01]  /*3ec0*/  UPLOP3.LUT UP2, UPT, UPT, UPT, UPT, 0x80, 0x8 ;  /* 0x000000000008789c */ /* 0x000fe20003f4f070 */
[----:B------:R-:W-:Y:S01]  /*3ed0*/  UMOV UR33, 0x40004040 ;  /* 0x4000404000217882 */ /* 0x000fe20000000000 */
[----:B------:R-:W-:Y:S01]  /*3ee0*/  UMOV UR31, 0x40004040 ;  /* 0x40004040001f7882 */ /* 0x000fe20000000000 */
[----:B------:R2:W-:Y:S01]  /*3ef0*/  UTCHMMA.2CTA gdesc[UR32], gdesc[UR34], tmem[UR36], tmem[UR60], idesc[UR61], UPT ;  /* 0x00ff3c22200075ea */ /* 0x0005e2000ba00024 */
        /* <DEDUP_REMOVED lines=14> */
[----:B------:R-:W-:Y:S01]  /*3fe0*/  UMOV UR9, 0x40004040 ;  /* 0x4000404000097882 */ /* 0x000fe20000000000 */
[----:B------:R2:W-:Y:S01]  /*3ff0*/  UTCHMMA.2CTA gdesc[UR12], gdesc[UR14], tmem[UR36], tmem[UR50], idesc[UR51], UPT ;  /* 0x00ff320e0c0075ea */ /* 0x0005e2000ba00024 */
[----:B------:R2:W-:Y:S01]  /*4000*/  UTCHMMA.2CTA gdesc[UR8], gdesc[UR10], tmem[UR36], tmem[UR48], idesc[UR49], UPT ;  /* 0x00ff300a080075ea */ /* 0x0005e2000ba00024 */
[----:B------:R2:W-:Y:S01]  /*4010*/  UTCBAR.2CTA.MULTICAST [UR40], URZ, UR43 ;  /* 0x000000ff280073e9 */ /* 0x0005e2000820082b */
[----:B-1----:R-:W-:Y:S01]  /*4020*/  UMOV UR5, UR38 ;  /* 0x0000002600057c82 */ /* 0x002fe20008000000 */
[----:B------:R-:W-:Y:S05]  /*4030*/  BRA.U UP0, `(.L_x_74) ;  /* 0xfffffffd00007547 */ /* 0x000fea000b83ffff */
.L_x_71:
[----:B------:R-:W-:Y:S01]  /*4040*/  UIADD3 UR4, UPT, UPT, UR46, 0xa0, URZ ;  /* 0x000000a02e047890 */ /* 0x000fe2000fffe0ff */
[----:B------:R-:W-:-:S08]  /*4050*/  UMOV UR37, UR42 ;  /* 0x0000002a00257c82 */ /* 0x000fd00008000000 */
[----:B------:R4:W-:Y:S01]  /*4060*/  UTCBAR.2CTA.MULTICAST [UR4], URZ, UR65 ;  /* 0x000000ff040073e9 */ /* 0x0009e20008200841 */
[----:B------:R-:W-:Y:S02]  /*4070*/  NOP ;  /* 0x0000000000007918 */ /* 0x000fe40000000000 */
.L_x_69:
[----:B----4-:R-:W-:Y:S01]  /*4080*/  UIADD3 UR4, UPT, UPT, UR47, 0x1, URZ ;  /* 0x000000012f047890 */ /* 0x010fe2000fffe0ff */
[----:B------:R-:W-:-:S03]  /*4090*/  ISETP.NE.AND P0, PT, R8, 0x2, PT ;  /* 0x000000020800780c */ /* 0x000fc60003f05270 */
[----:B------:R-:W-:Y:S01]  /*40a0*/  UISETP.NE.AND UP0, UPT, UR4, 0x4, UPT ;  /* 0x000000040400788c */ /* 0x000fe2000bf05270 */
[----:B-12---:R-:W-:Y:S02]  /*40b0*/  SEL R0, RZ, 0x1, P0 ;  /* 0x00000001ff007807 */ /* 0x006fe40000000000 */
[----:B------:R-:W-:Y:S01]  /*40c0*/  SEL R8, R8, RZ, P0 ;  /* 0x000000ff08087207 */ /* 0x000fe20000000000 */
[----:B------:R-:W-:Y:S01]  /*40d0*/  USEL UR5, URZ, 0x1, UP0 ;  /* 0x00000001ff057887 */ /* 0x000fe20008000000 */
[----:B------:R-:W-:Y:S01]  /*40e0*/  LOP3.LUT R3, R3, R0, RZ, 0x3c, !PT ;  /* 0x0000000003037212 */ /* 0x000fe200078e3cff */
[----:B------:R-:W-:-:S04]  /*40f0*/  USEL UR47, UR4, URZ, UP0 ;  /* 0x000000ff042f7287 */ /* 0x000fc80008000000 */
[----:B------:R-:W-:Y:S01]  /*4100*/  LOP3.LUT R9, R9, UR5, RZ, 0x3c, !PT ;  /* 0x0000000509097c12 */ /* 0x000fe2000f8e3cff */
[----:B------:R-:W-:Y:S07]  /*4110*/  @P1 BRA `(.L_x_75) ;  /* 0xfffffff800381947 */ /* 0x000fee000383ffff */
[----:B------:R-:W1:Y:S01]  /*4120*/  S2UR UR8, SR_CgaCtaId ;  /* 0x00000000000879c3 */ /* 0x000e620000008800 */
[----:B------:R-:W-:Y:S01]  /*4130*/  ELECT P0, URZ, PT ;  /* 0x0000000000ff782f */ /* 0x000fe20003800000 */
[----:B------:R-:W-:Y:S01]  /*4140*/  HFMA2 R0, -RZ, RZ, 0, 5.9604644775390625e-08 ;  /* 0x00000001ff007431 */ /* 0x000fe200000001ff */
[----:B------:R-:W-:-:S05]  /*4150*/  UMOV UR4, 0x40 ;  /* 0x0000004000047882 */ /* 0x000fca0000000000 */
[----:B------:R-:W-:Y:S01]  /*4160*/  UVIRTCOUNT.DEALLOC.SMPOOL 0x80 ;  /* 0x000000800000784c */ /* 0x000fe20000000000 */
[----:B------:R-:W-:Y:S02]  /*4170*/  UISETP.NE.AND UP1, UPT, UR68, URZ, UPT ;  /* 0x000000ff4400728c */ /* 0x000fe4000bf25270 */
[----:B-1----:R-:W-:-:S09]  /*4180*/  ULEA UR8, UR8, UR4, 0x18 ;  /* 0x0000000408087291 */ /* 0x002fd2000f8ec0ff */
[----:B------:R1:W-:Y:S01]  /*4190*/  @P0 STS.U8 [UR8+0x1c], R0 ;  /* 0x00001c00ff000988 */ /* 0x0003e20008000008 */
[----:B------:R-:W-:Y:S05]  /*41a0*/  BRA.U UP1, `(.L_x_76) ;  /* 0x0000000101a07547 */ /* 0x000fea000b800000 */
[----:B------:R-:W-:Y:S01]  /*41b0*/  UIADD3 UR7, UPT, UPT, UR41, 0xc0, URZ ;  /* 0x000000c029077890 */ /* 0x000fe2000fffe0ff */
[----:B------:R-:W-:-:S03]  /*41c0*/  SHF.L.U32 R2, R9, 0x1f, RZ ;  /* 0x0000001f09027819 */ /* 0x000fc600000006ff */
[----:B------:R-:W-:-:S09]  /*41d0*/  ULEA UR4, UR47, UR7, 0x3 ;  /* 0x000000072f047291 */ /* 0x000fd2000f8e18ff */
[----:B------:R-:W2:Y:S02]  /*41e0*/  SYNCS.PHASECHK.TRANS64.TRYWAIT P0, [UR4], R2 ;  /* 0x00000002ff0075a7 */ /* 0x000ea40008001104 */
[----:B--2---:R-:W-:Y:S05]  /*41f0*/  @!P0 BRA `(.L_x_77) ;  /* 0x0000008400e88947 */ /* 0x004fea0003800000 */
.L_x_207:
[----:B------:R-:W-:-:S04]  /*4200*/  UIADD3 UR4, UPT, UPT, UR47, 0x1, URZ ;  /* 0x000000012f047890 */ /* 0x000fc8000fffe0ff */
[----:B------:R-:W-:-:S04]  /*4210*/  UISETP.NE.AND UP0, UPT, UR4, 0x4, UPT ;  /* 0x000000040400788c */ /* 0x000fc8000bf05270 */
[----:B------:R-:W-:Y:S02]  /*4220*/  USEL UR6, URZ, 0x1, UP0 ;  /* 0x00000001ff067887 */ /* 0x000fe40008000000 */
[----:B------:R-:W-:-:S04]  /*4230*/  USEL UR4, UR4, URZ, UP0 ;  /* 0x000000ff04047287 */ /* 0x000fc80008000000 */
[----:B------:R-:W-:Y:S01]  /*4240*/  ULEA UR5, UR4, UR7, 0x3 ;  /* 0x0000000704057291 */ /* 0x000fe2000f8e18ff */
[----:B-1----:R-:W-:-:S04]  /*4250*/  LOP3.LUT R2, R9, UR6, RZ, 0x3c, !PT ;  /* 0x0000000609027c12 */ /* 0x002fc8000f8e3cff */
[----:B------:R-:W-:-:S04]  /*4260*/  SHF.L.U32 R3, R2, 0x1f, RZ ;  /* 0x0000001f02037819 */ /* 0x000fc800000006ff */
[----:B------:R-:W1:Y:S02]  /*4270*/  SYNCS.PHASECHK.TRANS64.TRYWAIT P0, [UR5], R3 ;  /* 0x00000003ff0075a7 */ /* 0x000e640008001105 */
[----:B-1----:R-:W-:Y:S05]  /*4280*/  @!P0 BRA `(.L_x_78) ;  /* 0x0000008400dc8947 */ /* 0x002fea0003800000 */
.L_x_209:
        /* <DEDUP_REMOVED lines=9> */
.L_x_211:
[----:B------:R-:W-:-:S04]  /*4320*/  UIADD3 UR4, UPT, UPT, UR4, 0x1, URZ ;  /* 0x0000000104047890 */ /* 0x000fc8000fffe0ff */
[----:B------:R-:W-:-:S04]  /*4330*/  UISETP.NE.AND UP0, UPT, UR4, 0x4, UPT ;  /* 0x000000040400788c */ /* 0x000fc8000bf05270 */
[----:B------:R-:W-:Y:S02]  /*4340*/  USEL UR5, URZ, 0x1, UP0 ;  /* 0x00000001ff057887 */ /* 0x000fe40008000000 */
[----:B------:R-:W-:-:S04]  /*4350*/  USEL UR4, UR4, URZ, UP0 ;  /* 0x000000ff04047287 */ /* 0x000fc80008000000 */
[----:B------:R-:W-:Y:S01]  /*4360*/  ULEA UR4, UR4, UR7, 0x3 ;  /* 0x0000000704047291 */ /* 0x000fe2000f8e18ff */
[----:B------:R-:W-:-:S04]  /*4370*/  LOP3.LUT R2, R2, UR5, RZ, 0x3c, !PT ;  /* 0x0000000502027c12 */ /* 0x000fc8000f8e3cff */
[----:B------:R-:W-:Y:S01]  /*4380*/  SHF.L.U32 R2, R2, 0x1f, RZ ;  /* 0x0000001f02027819 */ /* 0x000fe200000006ff */
[----:B-1----:R-:W-:-:S04]  /*4390*/  IMAD.U32 R0, RZ, RZ, UR4 ;  /* 0x00000004ff007e24 */ /* 0x002fc8000f8e00ff */
[----:B------:R1:W2:Y:S03]  /*43a0*/  SYNCS.PHASECHK.TRANS64.TRYWAIT P0, [R0+URZ], R2 ;  /* 0x00000002000075a7 */ /* 0x0002a600080011ff */
[----:B--2---:R-:W-:Y:S05]  /*43b0*/  @!P0 NANOSLEEP.SYNCS 0x989680 ;  /* 0x009896800000895d */ /* 0x004fea0003900000 */
[----:B------:R-:W2:Y:S02]  /*43c0*/  @!P0 SYNCS.PHASECHK.TRANS64 P0, [R0+URZ], R2 ;  /* 0x00000002000085a7 */ /* 0x000ea400080010ff */
[----:B--2---:R-:W-:Y:S05]  /*43d0*/  @P0 BRA `(.L_x_80) ;  /* 0x0000000000200947 */ /* 0x004fea0003800000 */
.L_x_81:
[----:B--2---:R2:W4:Y:S02]  /*43e0*/  SYNCS.PHASECHK.TRANS64.TRYWAIT P0, [R0+URZ], R2 ;  /* 0x00000002000075a7 */ /* 0x00452400080011ff */
[----:B----4-:R-:W-:Y:S05]  /*43f0*/  @!P0 NANOSLEEP.SYNCS 0x989680 ;  /* 0x009896800000895d */ /* 0x010fea0003900000 */
[----:B------:R-:W4:Y:S02]  /*4400*/  @!P0 SYNCS.PHASECHK.TRANS64 P0, [R0+URZ], R2 ;  /* 0x00000002000085a7 */ /* 0x000f2400080010ff */
[----:B----4-:R-:W-:Y:S05]  /*4410*/  @!P0 BRA `(.L_x_81) ;  /* 0xfffffffc00f08947 */ /* 0x010fea000383ffff */
[----:B------:R-:W-:Y:S05]  /*4420*/  BRA `(.L_x_80) ;  /* 0x00000000000c7947 */ /* 0x000fea0003800000 */
.L_x_76:
[----:B------:R-:W-:-:S04]  /*4430*/  UIADD3 UR4, UPT, UPT, UR41, 0x100, URZ ;  /* 0x0000010029047890 */ /* 0x000fc8000fffe0ff */
[----:B------:R-:W-:-:S09]  /*4440*/  UPRMT UR4, UR69, 0x654, UR4 ;  /* 0x0000065445047896 */ /* 0x000fd20008000004 */
[----:B------:R-:W-:Y:S03]  /*4450*/  SYNCS.ARRIVE.TRANS64.RED.A1T0 RZ, [UR4], RZ ;  /* 0x000000ffffff79a7 */ /* 0x000fe60008100404 */
.L_x_80:
[----:B-12---:R-:W-:Y:S01]  /*4460*/  SHF.L.U32 R2, RZ, 0x1f, RZ ;  /* 0x0000001fff027819 */ /* 0x006fe200000006ff */
[----:B------:R-:W-:Y:S01]  /*4470*/  UIADD3 UR4, UPT, UPT, UR41, 0x100, URZ ;  /* 0x0000010029047890 */ /* 0x000fe2000fffe0ff */
[----:B------:R-:W-:Y:S02]  /*4480*/  PLOP3.LUT P0, PT, PT, PT, UP1, 0x80, 0x8 ;  /* 0x000000000008781c */ /* 0x000fe40003f0f018 */
[----:B------:R-:W1:Y:S02]  /*4490*/  SYNCS.PHASECHK.TRANS64.TRYWAIT P1, [UR41+0x100], R2 ;  /* 0x00010002ff0075a7 */ /* 0x000e640008021129 */
[----:B-1----:R-:W-:Y:S09]  /*44a0*/  @!P1 BRA `(.L_x_82) ;  /* 0x0000008400849947 */ /* 0x002ff20003800000 */
.L_x_213:
[----:B------:R-:W-:Y:S01]  /*44b0*/  @!UP1 UPRMT UR4, UR69, 0x654, UR4 ;  /* 0x0000065445049896 */ /* 0x000fe20008000004 */
[----:B------:R-:W-:Y:S01]  /*44c0*/  UMOV UR5, 0xffff ;  /* 0x0000ffff00057882 */ /* 0x000fe20000000000 */
[----:B------:R-:W-:-:S07]  /*44d0*/  UMOV UR6, 0x1 ;  /* 0x0000000100067882 */ /* 0x000fce0000000000 */
[----:B------:R-:W-:Y:S01]  /*44e0*/  @!P0 SYNCS.ARRIVE.TRANS64.RED.A1T0 RZ, [UR4], RZ ;  /* 0x000000ffffff89a7 */ /* 0x000fe20008100404 */
[----:B------:R-:W-:Y:S01]  /*44f0*/  NOP ;  /* 0x0000000000007918 */ /* 0x000fe20000000000 */
[----:B-1----:R-:W1:Y:S01]  /*4500*/  LDS R0, [UR8+0x14] ;  /* 0x00001408ff007984 */ /* 0x002e620008000800 */
[----:B------:R-:W-:-:S04]  /*4510*/  ULOP3.LUT UR4, UR67, 0xffff, URZ, 0xc0, !UPT ;  /* 0x0000ffff43047892 */ /* 0x000fc8000f8ec0ff */
[----:B------:R-:W-:-:S04]  /*4520*/  USHF.R.U32.HI UR4, URZ, 0x5, UR4 ;  /* 0x00000005ff047899 */ /* 0x000fc80008011604 */
[----:B------:R-:W-:Y:S02]  /*4530*/  USHF.L.U32 UR5, UR5, UR4, URZ ;  /* 0x0000000405057299 */ /* 0x000fe400080006ff */
[----:B------:R-:W-:-:S04]  /*4540*/  USHF.L.U32 UR4, UR6, UR4, URZ ;  /* 0x0000000406047299 */ /* 0x000fc800080006ff */
[----:B-1----:R-:W-:-:S04]  /*4550*/  LOP3.LUT R0, R0, UR5, RZ, 0xc0, !PT ;  /* 0x0000000500007c12 */ /* 0x002fc8000f8ec0ff */
[----:B------:R-:W-:-:S13]  /*4560*/  ISETP.NE.AND P0, PT, R0, UR5, PT ;  /* 0x0000000500007c0c */ /* 0x000fda000bf05270 */
[----:B------:R-:W-:Y:S05]  /*4570*/  @P0 BRA `(.L_x_83) ;  /* 0x0000000000580947 */ /* 0x000fea0003800000 */
[----:B------:R-:W1:Y:S02]  /*4580*/  LDS R0, [UR8+0x18] ;  /* 0x00001808ff007984 */ /* 0x000e640008000800 */
[----:B-1----:R-:W-:-:S04]  /*4590*/  LOP3.LUT R0, R0, UR4, RZ, 0xc0, !PT ;  /* 0x0000000400007c12 */ /* 0x002fc8000f8ec0ff */
[----:B------:R-:W-:-:S13]  /*45a0*/  ISETP.NE.AND P0, PT, R0, UR4, PT ;  /* 0x0000000400007c0c */ /* 0x000fda000bf05270 */
[----:B------:R-:W-:Y:S05]  /*45b0*/  @P0 BRA `(.L_x_84) ;  /* 0x00000000003c0947 */ /* 0x000fea0003800000 */
[----:B------:R-:W1:Y:S01]  /*45c0*/  S2R R2, SR_LANEID ;  /* 0x0000000000027919 */ /* 0x000e620000000000 */
[----:B------:R-:W-:-:S06]  /*45d0*/  ULOP3.LUT UR5, URZ, UR5, URZ, 0x33, !UPT ;  /* 0x00000005ff057292 */ /* 0x000fcc000f8e33ff */
[----:B------:R-:W-:-:S04]  /*45e0*/  IMAD.U32 R0, RZ, RZ, UR5 ;  /* 0x00000005ff007e24 */ /* 0x000fc8000f8e00ff */
[----:B------:R2:W4:Y:S02]  /*45f0*/  REDUX UR7, R0 ;  /* 0x00000000000773c4 */ /* 0x0005240000000000 */
[----:B------:R1:W-:Y:S01]  /*4600*/  UTCATOMSWS.AND URZ, UR5 ;  /* 0x0000000500ff79e3 */ /* 0x0003e20008000000 */
[----:B--2---:R-:W-:Y:S01]  /*4610*/  LOP3.LUT R0, RZ, UR4, RZ, 0x33, !PT ;  /* 0x00000004ff007c12 */ /* 0x004fe2000f8e33ff */
[----:B------:R-:W-:Y:S02]  /*4620*/  VOTEU.ANY UR4, UPT, PT ;  /* 0x0000000000047886 */ /* 0x000fe400038e0100 */
[----:B------:R-:W-:Y:S02]  /*4630*/  UFLO.U32 UR4, UR4 ;  /* 0x00000004000472bd */ /* 0x000fe400080e0000 */
[----:B------:R-:W2:Y:S04]  /*4640*/  REDUX UR6, R0 ;  /* 0x00000000000673c4 */ /* 0x000ea80000000000 */
[----:B-1----:R-:W-:-:S02]  /*4650*/  ISETP.EQ.U32.AND P0, PT, R2, UR4, PT ;  /* 0x0000000402007c0c */ /* 0x002fc4000bf02070 */
[----:B----4-:R-:W-:-:S11]  /*4660*/  MOV R2, UR7 ;  /* 0x0000000700027c02 */ /* 0x010fd60008000f00 */
[----:B------:R1:W-:Y:S01]  /*4670*/  @P0 ATOMS.AND RZ, [UR8+0x14], R2 ;  /* 0x00001402ffff098c */ /* 0x0003e2000a800008 */
[----:B--2---:R-:W-:-:S05]  /*4680*/  IMAD.U32 R0, RZ, RZ, UR6 ;  /* 0x00000006ff007e24 */ /* 0x004fca000f8e00ff */
[----:B------:R1:W-:Y:S01]  /*4690*/  @P0 ATOMS.AND RZ, [UR8+0x18], R0 ;  /* 0x00001800ffff098c */ /* 0x0003e2000a800008 */
[----:B------:R-:W-:Y:S05]  /*46a0*/  BRA `(.L_x_85) ;  /* 0x0000000000147947 */ /* 0x000fea0003800000 */
.L_x_84:
[----:B------:R-:W-:Y:S02]  /*46b0*/  MOV R2, 0x46d0 ;  /* 0x000046d000027802 */ /* 0x000fe40000000f00 */
[----:B---3-5:R-:W-:Y:S05]  /*46c0*/  CALL.REL.NOINC `($__internal_0_$__cuda_sm10x_tcgen05_guardrail_trap_col_being_dealloced_not_returned_by_alloc) ;  /* 0x0000008c00147944 */ /* 0x028fea0003c00000 */
[----:B------:R-:W-:Y:S05]  /*46d0*/  BRA `(.L_x_85) ;  /* 0x0000000000087947 */ /* 0x000fea0003800000 */
.L_x_83:
[----:B------:R-:W-:Y:S02]  /*46e0*/  MOV R2, 0x4700 ;  /* 0x0000470000027802 */ /* 0x000fe40000000f00 */
[----:B---3-5:R-:W-:Y:S05]  /*46f0*/  CALL.REL.NOINC `($__internal_2_$__cuda_sm10x_tcgen05_guardrail_trap_unallocated_columns_being_dealloced) ;  /* 0x0000008c00207944 */ /* 0x028fea0003c00000 */
.L_x_85:
[----:B------:R-:W-:Y:S01]  /*4700*/  NOP ;  /* 0x0000000000007918 */ /* 0x000fe20000000000 */
[----:B------:R-:W-:Y:S05]  /*4710*/  EXIT ;  /* 0x000000000000794d */ /* 0x000fea0003800000 */
.L_x_56:
[----:B------:R-:W-:-:S09]  /*4720*/  UISETP.NE.OR UP0, UPT, UR18, 0x3, !UP3 ;  /* 0x000000031200788c */ /* 0x000fd2000df05670 */
[----:B------:R-:W-:Y:S05]  /*4730*/  BRA.U UP0, `(.L_x_86) ;  /* 0x0000001900947547 */ /* 0x000fea000b800000 */
[----:B------:R-:W1:Y:S01]  /*4740*/  LDCU UR38, c[0x0][0x370] ;  /* 0x00006e00ff2677ac */ /* 0x000e620008000800 */
[----:B------:R-:W2:Y:S01]  /*4750*/  LDC.64 R16, c[0x0][0x348] ;  /* 0x0000d200ff107b82 */ /* 0x000ea20000000a00 */
[----:B------:R-:W-:Y:S01]  /*4760*/  HFMA2 R14, -RZ, RZ, 0, 0 ;  /* 0x00000000ff0e7431 */ /* 0x000fe200000001ff */
[----:B------:R-:W-:Y:S01]  /*4770*/  MOV R13, RZ ;  /* 0x000000ff000d7202 */ /* 0x000fe20000000f00 */
[----:B------:R-:W1:Y:S01]  /*4780*/  LDCU.128 UR56, c[0x0][0xb10] ;  /* 0x00016200ff3877ac */ /* 0x000e620008000c00 */
[----:B------:R-:W-:Y:S01]  /*4790*/  HFMA2 R7, -RZ, RZ, 0, 0.0078125 ;  /* 0x00002000ff077431 */ /* 0x000fe200000001ff */
[----:B------:R-:W3:Y:S03]  /*47a0*/  LDCU UR37, c[0x0][0x374] ;  /* 0x00006e80ff2577ac */ /* 0x000ee60008000800 */
[----:B------:R-:W4:Y:S01]  /*47b0*/  LDC.64 R2, c[0x0][0x888] ;  /* 0x00022200ff027b82 */ /* 0x000f220000000a00 */
[----:B------:R-:W3:Y:S01]  /*47c0*/  LDCU UR15, c[0x0][0xb0c] ;  /* 0x00016180ff0f77ac */ /* 0x000ee20008000800 */
[----:B------:R-:W2:Y:S06]  /*47d0*/  LDCU UR47, c[0x0][0xb20] ;  /* 0x00016400ff2f77ac */ /* 0x000eac0008000800 */
[----:B------:R-:W4:Y:S01]  /*47e0*/  LDC.64 R4, c[0x0][0x890] ;  /* 0x00022400ff047b82 */ /* 0x000f220000000a00 */
[----:B------:R-:W2:Y:S01]  /*47f0*/  LDCU UR4, c[0x0][0xb30] ;  /* 0x00016600ff0477ac */ /* 0x000ea20008000800 */
[----:B-1----:R-:W-:-:S02]  /*4800*/  UIMAD.WIDE.U32 UR8, UR38, UR56, URZ ;  /* 0x00000038260872a5 */ /* 0x002fc4000f8e00ff */
[----:B---3--:R-:W-:Y:S01]  /*4810*/  UIMAD.WIDE.U32 UR6, UR37, UR59, URZ ;  /* 0x0000003b250672a5 */ /* 0x008fe2000f8e00ff */
[----:B------:R-:W-:Y:S01]  /*4820*/  UMOV UR21, 0x400 ;  /* 0x0000040000157882 */ /* 0x000fe20000000000 */
[----:B------:R-:W-:Y:S02]  /*4830*/  UPLOP3.LUT UP1, UPT, UPT, UPT, UPT, 0x40, 0x4 ;  /* 0x000000000004789c */ /* 0x000fe40003f2e870 */
[----:B------:R-:W-:Y:S01]  /*4840*/  ULEA UR21, UR53, UR21, 0x18 ;  /* 0x0000001535157291 */ /* 0x000fe2000f8ec0ff */
[----:B------:R-:W-:Y:S02]  /*4850*/  UMOV UR8, UR9 ;  /* 0x0000000900087c82 */ /* 0x000fe40008000000 */
[----:B------:R-:W-:Y:S01]  /*4860*/  UMOV UR6, UR7 ;  /* 0x0000000700067c82 */ /* 0x000fe20008000000 */
[----:B------:R-:W-:Y:S02]  /*4870*/  UISETP.GE.AND UP0, UPT, UR45, 0x1, UPT ;  /* 0x000000012d00788c */ /* 0x000fe4000bf06270 */
[----:B------:R-:W-:Y:S01]  /*4880*/  UISETP.NE.AND UP4, UPT, UR45, 0x1, UPT ;  /* 0x000000012d00788c */ /* 0x000fe2000bf85270 */
[----:B------:R-:W1:Y:S01]  /*4890*/  LDCU.64 UR22, c[0x0][0xb28] ;  /* 0x00016500ff1677ac */ /* 0x000e620008000a00 */
[----:B------:R-:W-:-:S02]  /*48a0*/  UISETP.NE.AND UP6, UPT, UR15, 0x1, UPT ;  /* 0x000000010f00788c */ /* 0x000fc4000bfc5270 */
[----:B------:R-:W-:Y:S02]  /*48b0*/  UISETP.NE.AND UP5, UPT, UR58, 0x1, UPT ;  /* 0x000000013a00788c */ /* 0x000fe4000bfa5270 */
[----:B------:R-:W-:Y:S02]  /*48c0*/  UIADD3 UR49, UPT, UPT, UR21, 0x30, URZ ;  /* 0x0000003015317890 */ /* 0x000fe4000fffe0ff */
[----:B------:R-:W-:Y:S02]  /*48d0*/  UIADD3 UR41, UPT, UPT, UR21, 0x38, URZ ;  /* 0x0000003815297890 */ /* 0x000fe4000fffe0ff */
[----:B------:R-:W-:Y:S02]  /*48e0*/  UIADD3 UR33, UPT, UPT, UR21, 0x40, URZ ;  /* 0x0000004015217890 */ /* 0x000fe4000fffe0ff */
[----:B------:R-:W-:Y:S02]  /*48f0*/  UIADD3 UR25, UPT, UPT, UR21, 0x48, URZ ;  /* 0x0000004815197890 */ /* 0x000fe4000fffe0ff */
[----:B------:R-:W-:-:S02]  /*4900*/  USHF.R.U32.HI UR46, URZ, UR57, UR8 ;  /* 0x00000039ff2e7299 */ /* 0x000fc40008011608 */
[----:B--2---:R-:W-:Y:S02]  /*4910*/  USHF.R.U32.HI UR39, URZ, UR47, UR6 ;  /* 0x0000002fff277299 */ /* 0x004fe40008011606 */
[----:B------:R-:W-:-:S11]  /*4920*/  UISETP.NE.AND UP3, UPT, UR4, 0x1, UPT ;  /* 0x000000010400788c */ /* 0x000fd6000bf65270 */
.L_x_101:
[C---:B------:R-:W-:Y:S02]  /*4930*/  LEA R12, R14.reuse, UR21, 0x3 ;  /* 0x000000150e0c7c11 */ /* 0x040fe4000f8e18ff */
[----:B------:R-:W-:Y:S02]  /*4940*/  SHF.L.U32 R0, R13, 0x1f, RZ ;  /* 0x0000001f0d007819 */ /* 0x000fe400000006ff */
[----:B------:R-:W-:Y:S02]  /*4950*/  LEA R8, R14, UR21, 0x4 ;  /* 0x000000150e087c11 */ /* 0x000fe4000f8e20ff */
[----:B--2---:R-:W2:Y:S02]  /*4960*/  SYNCS.PHASECHK.TRANS64.TRYWAIT P0, [R12+URZ+0x80], R0 ;  /* 0x000080000c0075a7 */ /* 0x004ea400080011ff */
[----:B--2---:R-:W-:Y:S05]  /*4970*/  @!P0 BRA `(.L_x_87) ;  /* 0x0000008000688947 */ /* 0x004fea0003800000 */
.L_x_214:
[----:B------:R-:W3:Y:S01]  /*4980*/  LDS.128 R8, [R8+0x110] ;  /* 0x0001100008087984 */ /* 0x000ee20000000c00 */
[----:B------:R-:W-:Y:S01]  /*4990*/  UISETP.GE.AND UP0, UPT, UR45, 0x1, UPT ;  /* 0x000000012d00788c */ /* 0x000fe2000bf06270 */
[----:B------:R-:W-:Y:S01]  /*49a0*/  @!PT LDS RZ, [RZ] ;  /* 0x00000000fffff984 */ /* 0x000fe20000000800 */
[----:B------:R-:W-:Y:S01]  /*49b0*/  @!PT LDS RZ, [RZ] ;  /* 0x00000000fffff984 */ /* 0x000fe20000000800 */
[----:B------:R-:W-:Y:S01]  /*49c0*/  @!PT LDS RZ, [RZ] ;  /* 0x00000000fffff984 */ /* 0x000fe20000000800 */
[----:B------:R-:W-:Y:S01]  /*49d0*/  @!PT LDS RZ, [RZ] ;  /* 0x00000000fffff984 */ /* 0x000fe20000000800 */
[----:B------:R1:W-:Y:S06]  /*49e0*/  MEMBAR.ALL.CTA ;  /* 0x0000000000007992 */ /* 0x0003ec0000008000 */
[----:B-1----:R-:W1:Y:S01]  /*49f0*/  FENCE.VIEW.ASYNC.S ;  /* 0x00000000000073c6 */ /* 0x002e620000000000 */
[----:B---3--:R-:W-:Y:S11]  /*4a00*/  LOP3.LUT P0, RZ, R10, 0x1, RZ, 0xc0, !PT ;  /* 0x000000010aff7812 */ /* 0x008ff6000780c0ff */
[----:B------:R-:W-:Y:S02]  /*4a10*/  @!UPT UIADD3 URZ, UPT, UPT, URZ, URZ, URZ ;  /* 0x000000fffffff290 */ /* 0x000fe4000fffe0ff */
[----:B-1----:R-:W-:Y:S01]  /*4a20*/  VOTEU.ANY UP2, P0 ;  /* 0x0000000000ff7886 */ /* 0x002fe20000040100 */
[----:B------:R-:W-:Y:S11]  /*4a30*/  PLOP3.LUT P0, PT, PT, PT, UP2, 0x80, 0x8 ;  /* 0x000000000008781c */ /* 0x000ff60003f0f028 */
[----:B------:R-:W-:Y:S02]  /*4a40*/  @!UPT UIADD3 URZ, UPT, UPT, URZ, URZ, URZ ;  /* 0x000000fffffff290 */ /* 0x000fe4000fffe0ff */
[----:B--2---:R-:W-:Y:S02]  /*4a50*/  @P0 SHF.R.U32.HI R0, RZ, 0x10, R9 ;  /* 0x00000010ff000819 */ /* 0x004fe40000011609 */
[----:B------:R-:W-:Y:S02]  /*4a60*/  @P0 MOV R6, R8 ;  /* 0x0000000800060202 */ /* 0x000fe40000000f00 */
[----:B------:R-:W-:Y:S01]  /*4a70*/  @P0 R2UR UR4, R0 ;  /* 0x00000000000402ca */ /* 0x000fe200000e0000 */
[----:B------:R-:W-:Y:S01]  /*4a80*/  VIADD R0, R12, 0x90 ;  /* 0x000000900c007836 */ /* 0x000fe20000000000 */
[----:B------:R-:W-:Y:S02]  /*4a90*/  @P0 LOP3.LUT R8, R9, 0xffff, RZ, 0xc0, !PT ;  /* 0x0000ffff09080812 */ /* 0x000fe400078ec0ff */
[----:B------:R-:W-:Y:S02]  /*4aa0*/  @P0 R2UR UR6, R6 ;  /* 0x00000000060602ca */ /* 0x000fe400000e0000 */
[----:B------:R-:W-:Y:S02]  /*4ab0*/  PRMT R0, RZ, 0x654, R0 ;  /* 0x00000654ff007816 */ /* 0x000fe40000000000 */
[----:B------:R-:W-:Y:S02]  /*4ac0*/  @P0 R2UR UR5, R8 ;  /* 0x00000000080502ca */ /* 0x000fe400000e0000 */
[----:B------:R1:W-:Y:S03]  /*4ad0*/  SYNCS.ARRIVE.TRANS64.RED.A1T0 RZ, [R0+URZ], RZ ;  /* 0x000000ff00ff79a7 */ /* 0x0003e600081004ff */
[----:B------:R-:W-:Y:S04]  /*4ae0*/  @UP2 UMOV UR31, UR4 ;  /* 0x00000004001f2c82 */ /* 0x000fe80008000000 */
[----:B------:R-:W-:Y:S04]  /*4af0*/  @UP2 UMOV UR14, UR6 ;  /* 0x00000006000e2c82 */ /* 0x000fe80008000000 */
[----:B------:R-:W-:Y:S01]  /*4b00*/  @UP2 UMOV UR13, UR5 ;  /* 0x00000005000d2c82 */ /* 0x000fe20008000000 */
[----:B------:R-:W-:Y:S05]  /*4b10*/  BRA.U !UP0, `(.L_x_88) ;  /* 0x0000000108a47547 */ /* 0x000fea000b800000 */
[----:B------:R-:W-:Y:S02]  /*4b20*/  UIMAD.WIDE.U32 UR16, UR13, UR59, URZ ;  /* 0x0000003b0d1072a5 */ /* 0x000fe4000f8e00ff */
[----:B------:R-:W-:Y:S02]  /*4b30*/  UIMAD.WIDE.U32 UR18, UR14, UR56, URZ ;  /* 0x000000380e1272a5 */ /* 0x000fe4000f8e00ff */
[----:B------:R-:W-:Y:S02]  /*4b40*/  USEL UR4, UR37, UR39, !UP5 ;  /* 0x0000002725047287 */ /* 0x000fe4000e800000 */
[----:B------:R-:W-:Y:S02]  /*4b50*/  USEL UR7, UR38, UR46, !UP6 ;  /* 0x0000002e26077287 */ /* 0x000fe4000f000000 */
[----:B------:R-:W-:Y:S02]  /*4b60*/  UIMAD.WIDE.U32 UR8, UR4, UR22, URZ ;  /* 0x00000016040872a5 */ /* 0x000fe4000f8e00ff */
[----:B------:R-:W-:Y:S01]  /*4b70*/  UIMAD.WIDE.U32 UR10, UR7, UR22, URZ ;  /* 0x00000016070a72a5 */ /* 0x000fe2000f8e00ff */
[----:B------:R-:W-:Y:S02]  /*4b80*/  UMOV UR5, UR17 ;  /* 0x0000001100057c82 */ /* 0x000fe40008000000 */
[----:B------:R-:W-:Y:S03]  /*4b90*/  USHF.R.U32.HI UR6, URZ, UR47, UR5 ;  /* 0x0000002fff067299 */ /* 0x000fe60008011605 */
[----:B------:R-:W-:Y:S01]  /*4ba0*/  UMOV UR5, UR19 ;  /* 0x0000001300057c82 */ /* 0x000fe20008000000 */
[----:B------:R-:W-:Y:S02]  /*4bb0*/  USEL UR6, UR13, UR6, !UP5 ;  /* 0x000000060d067287 */ /* 0x000fe4000e800000 */
[----:B------:R-:W-:Y:S03]  /*4bc0*/  USHF.R.U32.HI UR12, URZ, UR57, UR5 ;  /* 0x00000039ff0c7299 */ /* 0x000fe60008011605 */
[----:B------:R-:W-:Y:S02]  /*4bd0*/  UMOV UR5, UR9 ;  /* 0x0000000900057c82 */ /* 0x000fe40008000000 */
[----:B------:R-:W-:Y:S03]  /*4be0*/  @UP4 USHF.R.U32.HI UR4, URZ, UR23, UR5 ;  /* 0x00000017ff044299 */ /* 0x000fe60008011605 */
[----:B------:R-:W-:Y:S01]  /*4bf0*/  UMOV UR5, UR11 ;  /* 0x0000000b00057c82 */ /* 0x000fe20008000000 */
[----:B------:R-:W-:Y:S02]  /*4c00*/  UIMAD UR4, UR45, UR4, URZ ;  /* 0x000000042d0472a4 */ /* 0x000fe4000f8e02ff */
[----:B------:R-:W-:Y:S02]  /*4c10*/  @UP4 USHF.R.U32.HI UR7, URZ, UR23, UR5 ;  /* 0x00000017ff074299 */ /* 0x000fe40008011605 */
[----:B------:R-:W-:Y:S02]  /*4c20*/  UIMAD.WIDE.U32 UR10, UR6, UR22, URZ ;  /* 0x00000016060a72a5 */ /* 0x000fe4000f8e00ff */
[----:B------:R-:W-:Y:S02]  /*4c30*/  USEL UR5, UR14, UR12, !UP6 ;  /* 0x0000000c0e057287 */ /* 0x000fe4000f000000 */
[----:B------:R-:W-:Y:S02]  /*4c40*/  UIMAD UR8, UR45, UR7, URZ ;  /* 0x000000072d0872a4 */ /* 0x000fe4000f8e02ff */
[----:B------:R-:W-:Y:S03]  /*4c50*/  UISETP.GE.AND UP0, UPT, UR6, UR4, UPT ;  /* 0x000000040600728c */ /* 0x000fe6000bf06270 */
[----:B------:R-:W-:Y:S01]  /*4c60*/  UMOV UR4, UR11 ;  /* 0x0000000b00047c82 */ /* 0x000fe20008000000 */
[----:B------:R-:W-:Y:S02]  /*4c70*/  UISETP.GE.OR UP0, UPT, UR5, UR8, UP0 ;  /* 0x000000080500728c */ /* 0x000fe40008706670 */
[----:B------:R-:W-:Y:S02]  /*4c80*/  USHF.R.U32.HI UR4, URZ, UR23, UR4 ;  /* 0x00000017ff047299 */ /* 0x000fe40008011604 */
[----:B------:R-:W-:Y:S02]  /*4c90*/  UIMAD.WIDE.U32 UR8, UR5, UR22, URZ ;  /* 0x00000016050872a5 */ /* 0x000fe4000f8e00ff */
[----:B------:R-:W-:Y:S04]  /*4ca0*/  USEL UR10, UR6, UR4, !UP4 ;  /* 0x00000004060a7287 */ /* 0x000fe8000e000000 */
[----:B------:R-:W-:Y:S01]  /*4cb0*/  UIADD3 UR11, UPT, UPT, -UR10, URZ, URZ ;  /* 0x000000ff0a0b7290 */ /* 0x000fe2000fffe1ff */
[----:B------:R-:W-:Y:S02]  /*4cc0*/  @!UP0 UMOV UR4, UR9 ;  /* 0x0000000900048c82 */ /* 0x000fe40008000000 */
[----:B------:R-:W-:Y:S02]  /*4cd0*/  @!UP0 USHF.R.U32.HI UR4, URZ, UR23, UR4 ;  /* 0x00000017ff048299 */ /* 0x000fe40008011604 */
[----:B------:R-:W-:Y:S02]  /*4ce0*/  UIMAD UR8, UR45, UR11, UR6 ;  /* 0x0000000b2d0872a4 */ /* 0x000fe4000f8e0206 */
[----:B------:R-:W-:Y:S04]  /*4cf0*/  @!UP0 USEL UR4, UR5, UR4, !UP4 ;  /* 0x0000000405048287 */ /* 0x000fe8000e000000 */
[----:B------:R-:W-:Y:S02]  /*4d00*/  @!UP0 UIMAD UR7, UR7, UR8, UR4 ;  /* 0x00000008070782a4 */ /* 0x000fe4000f8e0204 */
[----:B------:R-:W-:Y:S02]  /*4d10*/  @!UP0 UIADD3 UR9, UPT, UPT, UR10, -UR4, URZ ;  /* 0x800000040a098290 */ /* 0x000fe4000fffe0ff */
[----:B------:R-:W-:Y:S02]  /*4d20*/  UIADD3 UR8, UPT, UPT, -UR6, URZ, URZ ;  /* 0x000000ff06087290 */ /* 0x000fe4000fffe1ff */
[----:B------:R-:W-:Y:S02]  /*4d30*/  UIADD3 UR4, UPT, UPT, -UR5, URZ, URZ ;  /* 0x000000ff05047290 */ /* 0x000fe4000fffe1ff */
[----:B------:R-:W-:Y:S03]  /*4d40*/  @!UP0 UIMAD UR6, UR9, UR45, UR5 ;  /* 0x0000002d090682a4 */ /* 0x000fe6000f8e0205 */
[----:B------:R-:W-:Y:S01]  /*4d50*/  @!UP0 UMOV UR5, UR7 ;  /* 0x0000000700058c82 */ /* 0x000fe20008000000 */
[----:B------:R-:W-:Y:S02]  /*4d60*/  UIMAD UR7, UR15, UR4, UR14 ;  /* 0x000000040f0772a4 */ /* 0x000fe4000f8e020e */
[----:B------:R-:W-:Y:S02]  /*4d70*/  UIMAD UR4, UR58, UR8, UR13 ;  /* 0x000000083a0472a4 */ /* 0x000fe4000f8e020d */
[----:B------:R-:W-:Y:S02]  /*4d80*/  UIMAD UR14, UR5, UR15, UR7 ;  /* 0x0000000f050e72a4 */ /* 0x000fe4000f8e0207 */
[----:B------:R-:W-:Y:S11]  /*4d90*/  UIMAD UR13, UR6, UR58, UR4 ;  /* 0x0000003a060d72a4 */ /* 0x000ff6000f8e0204 */
[----:B------:R-:W-:Y:S01]  /*4da0*/  @!UPT UIADD3 URZ, UPT, UPT, URZ, URZ, URZ ;  /* 0x000000fffffff290 */ /* 0x000fe2000fffe0ff */
.L_x_88:
[----:B------:R-:W2:Y:S01]  /*4db0*/  @!UP3 LDCU.128 UR8, c[0x0][0xb10] ;  /* 0x00016200ff08b7ac */ /* 0x000ea20008000c00 */
[----:B------:R-:W-:Y:S01]  /*4dc0*/  IMAD.MOV.U32 R10, RZ, RZ, 0x1 ;  /* 0x00000001ff0a7424 */ /* 0x000fe200078e00ff */
[C---:B----4-:R-:W-:Y:S02]  /*4dd0*/  ISETP.NE.U32.AND P1, PT, R4.reuse, RZ, PT ;  /* 0x000000ff0400720c */ /* 0x050fe40003f25070 */
[----:B------:R-:W-:Y:S02]  /*4de0*/  ISETP.NE.U32.AND P0, PT, R4, RZ, PT ;  /* 0x000000ff0400720c */ /* 0x000fe40003f05070 */
[C---:B------:R-:W-:Y:S01]  /*4df0*/  ISETP.NE.AND.EX P1, PT, R5.reuse, RZ, PT, P1 ;  /* 0x000000ff0500720c */ /* 0x040fe20003f25310 */
[----:B------:R-:W3:Y:S01]  /*4e00*/  @!UP3 LDCU UR5, c[0x0][0xb0c] ;  /* 0x00016180ff05b7ac */ /* 0x000ee20008000800 */
[----:B------:R-:W-:Y:S02]  /*4e10*/  ISETP.NE.AND.EX P0, PT, R5, RZ, PT, P0 ;  /* 0x000000ff0500720c */ /* 0x000fe40003f05300 */
[----:B------:R-:W-:Y:S01]  /*4e20*/  SHF.L.U32 R10, R10, 0x1f, RZ ;  /* 0x0000001f0a0a7819 */ /* 0x000fe200000006ff */
[----:B------:R-:W-:Y:S02]  /*4e30*/  USHF.L.U32 UR50, UR24, 0x8, URZ ;  /* 0x0000000818327899 */ /* 0x000fe400080006ff */
[----:B------:R-:W-:Y:S02]  /*4e40*/  USHF.L.U32 UR51, UR20, 0x6, URZ ;  /* 0x0000000614337899 */ /* 0x000fe400080006ff */
[----:B--2---:R-:W-:Y:S07]  /*4e50*/  UIMAD.WIDE.U32 UR6, UR14, UR8, URZ ;  /* 0x000000080e0672a5 */ /* 0x004fee000f8e00ff */
[----:B------:R-:W-:Y:S01]  /*4e60*/  @!UP3 UMOV UR4, UR7 ;  /* 0x000000070004bc82 */ /* 0x000fe20008000000 */
[----:B---3--:R-:W-:Y:S02]  /*4e70*/  @!UP3 UISETP.NE.AND UP0, UPT, UR5, 0x1, UPT ;  /* 0x000000010500b88c */ /* 0x008fe4000bf05270 */
[----:B------:R-:W-:Y:S02]  /*4e80*/  @!UP3 USHF.R.U32.HI UR4, URZ, UR9, UR4 ;  /* 0x00000009ff04b299 */ /* 0x000fe40008011604 */
[----:B------:R-:W-:Y:S02]  /*4e90*/  UIMAD.WIDE.U32 UR6, UR13, UR11, URZ ;  /* 0x0000000b0d0672a5 */ /* 0x000fe4000f8e00ff */
[----:B------:R-:W-:Y:S02]  /*4ea0*/  @!UP3 USEL UR8, UR14, UR4, !UP0 ;  /* 0x000000040e08b287 */ /* 0x000fe4000c000000 */
[----:B------:R-:W-:Y:S03]  /*4eb0*/  @!UP3 UISETP.NE.AND UP0, UPT, UR10, 0x1, UPT ;  /* 0x000000010a00b88c */ /* 0x000fe6000bf05270 */
[----:B------:R-:W-:Y:S02]  /*4ec0*/  @!UP3 UMOV UR6, UR7 ;  /* 0x000000070006bc82 */ /* 0x000fe40008000000 */
[----:B------:R-:W2:Y:S02]  /*4ed0*/  @!UP3 LDCU UR4, c[0x0][0xb20] ;  /* 0x00016400ff04b7ac */ /* 0x000ea40008000800 */
[----:B--2---:R-:W-:Y:S04]  /*4ee0*/  @!UP3 USHF.R.U32.HI UR6, URZ, UR4, UR6 ;  /* 0x00000004ff06b299 */ /* 0x004fe80008011606 */
[----:B------:R-:W-:Y:S04]  /*4ef0*/  @!UP3 USEL UR6, UR13, UR6, !UP0 ;  /* 0x000000060d06b287 */ /* 0x000fe8000c000000 */
[----:B------:R-:W-:Y:S02]  /*4f00*/  @!UP3 UIADD3 UR4, UPT, UPT, -UR8, UR6, URZ ;  /* 0x000000060804b290 */ /* 0x000fe4000fffe1ff */
[----:B------:R-:W-:Y:S02]  /*4f10*/  @!UP3 UIADD3 UR6, UPT, UPT, UR8, -UR6, URZ ;  /* 0x800000060806b290 */ /* 0x000fe4000fffe0ff */
[----:B------:R-:W-:Y:S02]  /*4f20*/  @!UP3 UIMAD UR14, UR4, UR5, UR14 ;  /* 0x00000005040eb2a4 */ /* 0x000fe4000f8e020e */
[----:B------:R-:W-:Y:S01]  /*4f30*/  @!UP3 UIMAD UR13, UR6, UR10, UR13 ;  /* 0x0000000a060db2a4 */ /* 0x000fe2000f8e020d */
[----:B------:R-:W-:Y:S11]  /*4f40*/  BRA.U UP1, `(.L_x_89) ;  /* 0x0000000101107547 */ /* 0x000ff6000b800000 */
[----:B------:R-:W-:Y:S04]  /*4f50*/  MOV R6, UR54 ;  /* 0x0000003600067c02 */ /* 0x000fe80008000f00 */
[----:B------:R-:W-:Y:S04]  /*4f60*/  SHF.L.U32 R6, R6, 0x1f, RZ ;  /* 0x0000001f06067819 */ /* 0x000fe800000006ff */
[----:B------:R-:W2:Y:S02]  /*4f70*/  SYNCS.PHASECHK.TRANS64.TRYWAIT P2, [UR21+0x78], R6 ;  /* 0x00007806ff0075a7 */ /* 0x000ea40008041115 */
[----:B--2---:R-:W-:Y:S05]  /*4f80*/  @!P2 BRA `(.L_x_90) ;  /* 0x0000007800f8a947 */ /* 0x004fea0003800000 */
.L_x_89:
[----:B------:R-:W-:Y:S05]  /*4f90*/  @!P1 BRA `(.L_x_91) ;  /* 0x0000000000309947 */ /* 0x000fea0003800000 */
[----:B------:R-:W-:Y:S01]  /*4fa0*/  ISETP.NE.U32.AND P1, PT, R2, RZ, PT ;  /* 0x000000ff0200720c */ /* 0x000fe20003f25070 */
[----:B------:R-:W2:Y:S01]  /*4fb0*/  LDCU.64 UR4, c[0x0][0x358] ;  /* 0x00006b00ff0477ac */ /* 0x000ea20008000a00 */
[----:B------:R-:W-:Y:S02]  /*4fc0*/  IMAD.MOV.U32 R52, RZ, RZ, 0x1 ;  /* 0x00000001ff347424 */ /* 0x000fe400078e00ff */
[----:B------:R-:W-:Y:S11]  /*4fd0*/  ISETP.NE.AND.EX P1, PT, R3, RZ, PT, P1 ;  /* 0x000000ff0300720c */ /* 0x000ff60003f25310 */
[----:B------:R-:W-:Y:S02]  /*4fe0*/  @!UPT UIADD3 URZ, UPT, UPT, URZ, URZ, URZ ;  /* 0x000000fffffff290 */ /* 0x000fe4000fffe0ff */
[----:B------:R-:W3:Y:S01]  /*4ff0*/  @P1 LDC.64 R8, c[0x0][0x888] ;  /* 0x00022200ff081b82 */ /* 0x000ee20000000a00 */
[----:B-1----:R-:W-:Y:S04]  /*5000*/  @P1 IMAD R0, R4, UR36, RZ ;  /* 0x0000002404001c24 */ /* 0x002fe8000f8e02ff */
[----:B---3--:R-:W-:Y:S04]  /*5010*/  @P1 IMAD.WIDE R8, R0, 0x4, R8 ;  /* 0x0000000400081825 */ /* 0x008fe800078e0208 */
[----:B------:R-:W-:Y:S01]  /*5020*/  HFMA2 R0, -RZ, RZ, 0, 5.9604644775390625e-08 ;  /* 0x00000001ff007431 */ /* 0x000fe200000001ff */
[----:B--2--5:R2:W5:Y:S04]  /*5030*/  @P1 LDG.E R27, desc[UR4][R8.64] ;  /* 0x00000004081b1981 */ /* 0x024568000c1e1900 */
[----:B------:R-:W-:Y:S01]  /*5040*/  @!P1 PRMT R52, R0, 0x7610, R52 ;  /* 0x0000761000349816 */ /* 0x000fe20000000034 */
[----:B--2---:R-:W3:Y:S06]  /*5050*/  @!P1 LDC R27, c[0x0][0x880] ;  /* 0x00022000ff1b9b82 */ /* 0x004eec0000000800 */
.L_x_91:
[----:B---3-5:R-:W-:Y:S01]  /*5060*/  @!P0 FSETP.EQ.AND P1, PT, R27, RZ, PT ;  /* 0x000000ff1b00820b */ /* 0x028fe20003f22000 */
[----:B------:R-:W-:Y:S01]  /*5070*/  @!UPT UIADD3 URZ, UPT, UPT, URZ, URZ, URZ ;  /* 0x000000fffffff290 */ /* 0x000fe2000fffe0ff */
[----:B------:R-:W-:Y:S11]  /*5080*/  @!P0 BRA `(.L_x_92) ;  /* 0x0000000000188947 */ /* 0x000ff60003800000 */
[----:B------:R-:W-:Y:S02]  /*5090*/  LOP3.LUT P0, RZ, R52, 0xff, RZ, 0xc0, !PT ;  /* 0x000000ff34ff7812 */ /* 0x000fe4000780c0ff */
[----:B------:R-:W-:Y:S04]  /*50a0*/  ISETP.NE.U32.AND P1, PT, R2, RZ, PT ;  /* 0x000000ff0200720c */ /* 0x000fe80003f25070 */
[----:B------:R-:W-:Y:S04]  /*50b0*/  ISETP.NE.AND.EX P1, PT, R3, RZ, PT, P1 ;  /* 0x000000ff0300720c */ /* 0x000fe80003f25310 */
[----:B------:R-:W-:Y:S03]  /*50c0*/  PLOP3.LUT P1, PT, P1, PT, PT, 0x8, 0x80 ;  /* 0x000000000080781c */ /* 0x000fe60000f2e170 */
[----:B------:R-:W-:Y:S11]  /*50d0*/  @P0 FSETP.EQ.AND P1, PT, R27, RZ, PT ;  /* 0x000000ff1b00020b */ /* 0x000ff60003f22000 */
[----:B------:R-:W-:Y:S02]  /*50e0*/  @!UPT UIADD3 URZ, UPT, UPT, URZ, URZ, URZ ;  /* 0x000000fffffff290 */ /* 0x000fe4000fffe0ff */
.L_x_92:
[----:B------:R-:W2:Y:S01]  /*50f0*/  SYNCS.PHASECHK.TRANS64.TRYWAIT P2, [UR21+0x50], R10 ;  /* 0x0000500aff0075a7 */ /* 0x000ea20008041115 */
[----:B------:R-:W-:Y:S04]  /*5100*/  ELECT P0, URZ, PT ;  /* 0x0000000000ff782f */ /* 0x000fe80003800000 */
[----:B------:R-:W-:Y:S11]  /*5110*/  PLOP3.LUT P1, PT, P1, P0, PT, 0xf2, 0x2f ;  /* 0x00000000002f781c */ /* 0x000ff60000f21e72 */
[----:B------:R-:W-:Y:S02]  /*5120*/  @!UPT UIADD3 URZ, UPT, UPT, URZ, URZ, URZ ;  /* 0x000000fffffff290 */ /* 0x000fe4000fffe0ff */
[----:B------:R-:W-:Y:S05]  /*5130*/  @!P1 IADD3 R8, P0, PT, R16, 0x580, RZ ;  /* 0x0000058010089810 */ /* 0x000fea0007f1e0ff */
[----:B-1----:R-:W-:Y:S01]  /*5140*/  @!P1 IMAD.X R6, RZ, RZ, R17, P0 ;  /* 0x000000ffff069224 */ /* 0x002fe200000e0611 */
[----:B--2---:R-:W-:Y:S07]  /*5150*/  @!P2 BRA `(.L_x_93) ;  /* 0x00000078009ca947 */ /* 0x004fee0003800000 */
.L_x_217:
[----:B------:R-:W-:Y:S01]  /*5160*/  @!P1 R2UR UR5, R8 ;  /* 0x00000000080592ca */ /* 0x000fe200000e0000 */
[----:B------:R-:W-:Y:S01]  /*5170*/  VOTEU.ALL UP0, P1 ;  /* 0x0000000000ff7886 */ /* 0x000fe20000800000 */
[----:B------:R-:W-:Y:S01]  /*5180*/  @!P1 R2UR UR4, R6 ;  /* 0x00000000060492ca */ /* 0x000fe200000e0000 */
[----:B------:R-:W-:Y:S01]  /*5190*/  UMOV UR16, 0x0 ;  /* 0x0000000000107882 */ /* 0x000fe20000000000 */
[----:B------:R-:W-:Y:S01]  /*51a0*/  UMOV UR17, 0x10000000 ;  /* 0x1000000000117882 */ /* 0x000fe20000000000 */
[----:B------:R-:W-:Y:S01]  /*51b0*/  UMOV UR52, UR36 ;  /* 0x0000002400347c82 */ /* 0x000fe20008000000 */
[----:B------:R-:W-:Y:S01]  /*51c0*/  @!UP0 UIADD3 UR48, UPT, UPT, UR21, 0x200, URZ ;  /* 0x0000020015308890 */ /* 0x000fe2000fffe0ff */
[----:B-1----:R-:W-:Y:S01]  /*51d0*/  @!P1 IMAD.MOV.U32 R0, RZ, RZ, 0x2000 ;  /* 0x00002000ff009424 */ /* 0x002fe200078e00ff */
[----:B------:R-:W-:Y:S02]  /*51e0*/  @!UP0 UIADD3 UR10, UPT, UPT, UR50, 0x80, URZ ;  /* 0x00000080320a8890 */ /* 0x000fe4000fffe0ff */
[----:B------:R-:W-:Y:S01]  /*51f0*/  @!UP0 UIADD3 UR8, UPT, UPT, UR21, 0x1200, URZ ;  /* 0x0000120015088890 */ /* 0x000fe2000fffe0ff */
[----:B------:R-:W-:Y:S02]  /*5200*/  VOTEU.ALL UP0, P1 ;  /* 0x0000000000ff7886 */ /* 0x000fe40000800000 */
[----:B------:R-:W-:Y:S01]  /*5210*/  IMAD.U32 R8, RZ, RZ, UR5 ;  /* 0x00000005ff087e24 */ /* 0x000fe2000f8e00ff */
[----:B------:R-:W-:Y:S01]  /*5220*/  UMOV UR9, UR49 ;  /* 0x0000003100097c82 */ /* 0x000fe20008000000 */
[----:B------:R-:W-:Y:S01]  /*5230*/  IMAD.U32 R9, RZ, RZ, UR4 ;  /* 0x00000004ff097e24 */ /* 0x000fe2000f8e00ff */
[----:B------:R-:W-:Y:S01]  /*5240*/  UMOV UR11, UR51 ;  /* 0x00000033000b7c82 */ /* 0x000fe20008000000 */
[----:B------:R-:W-:Y:S01]  /*5250*/  UMOV UR12, UR36 ;  /* 0x00000024000c7c82 */ /* 0x000fe20008000000 */
[----:B------:R-:W-:Y:S01]  /*5260*/  @!P1 R2UR UR4, R8 ;  /* 0x00000000080492ca */ /* 0x000fe200000e0000 */
[----:B------:R-:W-:Y:S01]  /*5270*/  UPRMT UR6, UR53, 0x654, UR49 ;  /* 0x0000065435067896 */ /* 0x000fe20008000031 */
[----:B------:R-:W-:Y:S02]  /*5280*/  @!P1 R2UR UR5, R9 ;  /* 0x00000000090592ca */ /* 0x000fe400000e0000 */
[----:B------:R-:W-:Y:S05]  /*5290*/  @!P1 IADD3 R8, P0, PT, R16, 0x580, RZ ;  /* 0x0000058010089810 */ /* 0x000fea0007f1e0ff */
[----:B------:R-:W-:Y:S06]  /*52a0*/  @!P1 IMAD.X R6, RZ, RZ, R17, P0 ;  /* 0x000000ffff069224 */ /* 0x000fec00000e0611 */
[----:B------:R1:W-:Y:S01]  /*52b0*/  @!UP0 UTMALDG.3D [UR48], [UR4], desc[UR16] ;  /* 0x00001030040085b4 */ /* 0x0003e20008011000 */
[----:B------:R-:W-:Y:S05]  /*52c0*/  VOTEU.ALL UP0, P1 ;  /* 0x0000000000ff7886 */ /* 0x000fea0000800000 */
[----:B------:R1:W-:Y:S01]  /*52d0*/  @!UP0 UTMALDG.3D [UR8], [UR4], desc[UR16] ;  /* 0x00001008040085b4 */ /* 0x0003e20008011000 */
[----:B------:R1:W-:Y:S01]  /*52e0*/  @!P1 SYNCS.ARRIVE.TRANS64.RED.A0TR RZ, [UR21+0x30], R0 ;  /* 0x00003000ffff99a7 */ /* 0x0003e20008300415 */
[----:B------:R-:W-:Y:S01]  /*52f0*/  SYNCS.ARRIVE.TRANS64.RED.A1T0 RZ, [UR6], RZ ;  /* 0x000000ffffff79a7 */ /* 0x000fe20008100406 */
[----:B------:R-:W2:Y:S02]  /*5300*/  SYNCS.PHASECHK.TRANS64.TRYWAIT P2, [UR21+0x58], R10 ;  /* 0x0000580aff0075a7 */ /* 0x000ea40008041115 */
[----:B-12---:R-:W-:Y:S05]  /*5310*/  @!P2 BRA `(.L_x_94) ;  /* 0x000000780044a947 */ /* 0x006fea0003800000 */
.L_x_219:
        /* <DEDUP_REMOVED lines=9> */
[----:B------:R-:W-:Y:S02]  /*53b0*/  @!UP0 UIADD3 UR10, UPT, UPT, UR50, 0x90, URZ ;  /* 0x00000090320a8890 */ /* 0x000fe4000fffe0ff */
[----:B------:R-:W-:Y:S01]  /*53c0*/  @!UP0 UIADD3 UR8, UPT, UPT, UR21, 0x3200, URZ ;  /* 0x0000320015088890 */ /* 0x000fe2000fffe0ff */
[----:B------:R-:W-:Y:S01]  /*53d0*/  IMAD.U32 R8, RZ, RZ, UR5 ;  /* 0x00000005ff087e24 */ /* 0x000fe2000f8e00ff */
[----:B------:R-:W-:Y:S01]  /*53e0*/  VOTEU.ALL UP0, P1 ;  /* 0x0000000000ff7886 */ /* 0x000fe20000800000 */
[----:B------:R-:W-:Y:S01]  /*53f0*/  IMAD.U32 R9, RZ, RZ, UR4 ;  /* 0x00000004ff097e24 */ /* 0x000fe2000f8e00ff */
[----:B------:R-:W-:Y:S01]  /*5400*/  UMOV UR44, UR36 ;  /* 0x00000024002c7c82 */ /* 0x000fe20008000000 */
[----:B------:R-:W-:Y:S01]  /*5410*/  UMOV UR9, UR41 ;  /* 0x0000002900097c82 */ /* 0x000fe20008000000 */
[----:B------:R-:W-:Y:S01]  /*5420*/  @!P1 R2UR UR4, R8 ;  /* 0x00000000080492ca */ /* 0x000fe200000e0000 */
[----:B------:R-:W-:Y:S01]  /*5430*/  UMOV UR11, UR51 ;  /* 0x00000033000b7c82 */ /* 0x000fe20008000000 */
[----:B------:R-:W-:Y:S01]  /*5440*/  @!P1 R2UR UR5, R9 ;  /* 0x00000000090592ca */ /* 0x000fe200000e0000 */
[----:B------:R-:W-:Y:S01]  /*5450*/  UMOV UR12, UR36 ;  /* 0x00000024000c7c82 */ /* 0x000fe20008000000 */
[----:B------:R-:W-:Y:S01]  /*5460*/  UPRMT UR7, UR53, 0x654, UR41 ;  /* 0x0000065435077896 */ /* 0x000fe20008000029 */
[----:B------:R-:W-:Y:S05]  /*5470*/  @!P1 IADD3 R8, P0, PT, R16, 0x580, RZ ;  /* 0x0000058010089810 */ /* 0x000fea0007f1e0ff */
[----:B------:R-:W-:Y:S05]  /*5480*/  @!P1 IMAD.X R6, RZ, RZ, R17, P0 ;  /* 0x000000ffff069224 */ /* 0x000fea00000e0611 */
[----:B------:R1:W-:Y:S01]  /*5490*/  @!UP0 UTMALDG.3D [UR40], [UR4], desc[UR16] ;  /* 0x00001028040085b4 */ /* 0x0003e20008011000 */
[----:B------:R-:W-:Y:S05]  /*54a0*/  VOTEU.ALL UP0, P1 ;  /* 0x0000000000ff7886 */ /* 0x000fea0000800000 */
[----:B------:R1:W-:Y:S01]  /*54b0*/  @!UP0 UTMALDG.3D [UR8], [UR4], desc[UR16] ;  /* 0x00001008040085b4 */ /* 0x0003e20008011000 */
[----:B------:R1:W-:Y:S01]  /*54c0*/  @!P1 SYNCS.ARRIVE.TRANS64.RED.A0TR RZ, [UR21+0x38], R0 ;  /* 0x00003800ffff99a7 */ /* 0x0003e20008300415 */
[----:B------:R-:W-:Y:S01]  /*54d0*/  SYNCS.ARRIVE.TRANS64.RED.A1T0 RZ, [UR7], RZ ;  /* 0x000000ffffff79a7 */ /* 0x000fe20008100407 */
[----:B------:R-:W2:Y:S02]  /*54e0*/  SYNCS.PHASECHK.TRANS64.TRYWAIT P2, [UR21+0x60], R10 ;  /* 0x0000600aff0075a7 */ /* 0x000ea40008041115 */
[----:B-12---:R-:W-:Y:S05]  /*54f0*/  @!P2 BRA `(.L_x_95) ;  /* 0x0000007400e4a947 */ /* 0x006fea0003800000 */
.L_x_221:
        /* <DEDUP_REMOVED lines=19> */
[----:B------:R-:W-:Y:S01]  /*5630*/  UPRMT UR29, UR53, 0x654, UR33 ;  /* 0x00000654351d7896 */ /* 0x000fe20008000021 */
        /* <DEDUP_REMOVED lines=9> */
.L_x_223:
        /* <DEDUP_REMOVED lines=21> */
[----:B------:R-:W-:Y:S02]  /*5820*/  SHF.L.U32 R9, RZ, 0x1f, RZ ;  /* 0x0000001fff097819 */ /* 0x000fe400000006ff */
[----:B------:R-:W-:Y:S05]  /*5830*/  @!P1 IADD3 R8, P0, PT, R16, 0x580, RZ ;  /* 0x0000058010089810 */ /* 0x000fea0007f1e0ff */
[----:B------:R-:W-:Y:S03]  /*5840*/  @!P1 IMAD.X R6, RZ, RZ, R17, P0 ;  /* 0x000000ffff069224 */ /* 0x000fe600000e0611 */
[----:B------:R1:W-:Y:S01]  /*5850*/  @!UP0 UTMALDG.3D [UR24], [UR4], desc[UR16] ;  /* 0x00001018040085b4 */ /* 0x0003e20008011000 */
[----:B------:R-:W-:Y:S05]  /*5860*/  VOTEU.ALL UP0, P1 ;  /* 0x0000000000ff7886 */ /* 0x000fea0000800000 */
[----:B------:R1:W-:Y:S01]  /*5870*/  @!UP0 UTMALDG.3D [UR8], [UR4], desc[UR16] ;  /* 0x00001008040085b4 */ /* 0x0003e20008011000 */
[----:B------:R1:W-:Y:S01]  /*5880*/  @!P1 SYNCS.ARRIVE.TRANS64.RED.A0TR RZ, [UR21+0x48], R0 ;  /* 0x00004800ffff99a7 */ /* 0x0003e20008300415 */
[----:B------:R-:W-:Y:S01]  /*5890*/  SYNCS.ARRIVE.TRANS64.RED.A1T0 RZ, [UR30], RZ ;  /* 0x000000ffffff79a7 */ /* 0x000fe2000810041e */
[----:B------:R-:W2:Y:S02]  /*58a0*/  SYNCS.PHASECHK.TRANS64.TRYWAIT P2, [UR21+0x50], R9 ;  /* 0x00005009ff0075a7 */ /* 0x000ea40008041115 */
[----:B-12---:R-:W-:Y:S05]  /*58b0*/  @!P2 BRA `(.L_x_97) ;  /* 0x000000740024a947 */ /* 0x006fea0003800000 */
.L_x_225:
        /* <DEDUP_REMOVED lines=8> */
[----:B------:R-:W-:Y:S01]  /*5940*/  @!UP0 UIADD3 UR16, UPT, UPT, UR21, 0x200, URZ ;  /* 0x0000020015108890 */ /* 0x000fe2000fffe0ff */
[----:B------:R-:W-:Y:S01]  /*5950*/  @!P1 IADD3 R8, P0, PT, R16, 0x580, RZ ;  /* 0x0000058010089810 */ /* 0x000fe20007f1e0ff */
        /* <DEDUP_REMOVED lines=11> */
[----:B------:R-:W-:Y:S01]  /*5a10*/  UMOV UR12, UR36 ;  /* 0x00000024000c7c82 */ /* 0x000fe20008000000 */
[----:B------:R-:W-:Y:S10]  /*5a20*/  @!P1 IMAD.X R6, RZ, RZ, R17, P0 ;  /* 0x000000ffff069224 */ /* 0x000ff400000e0611 */
[----:B------:R1:W-:Y:S01]  /*5a30*/  @!UP0 UTMALDG.3D [UR16], [UR4], desc[UR26] ;  /* 0x00001a10040085b4 */ /* 0x0003e20008011000 */
[----:B------:R-:W-:Y:S05]  /*5a40*/  VOTEU.ALL UP0, P1 ;  /* 0x0000000000ff7886 */ /* 0x000fea0000800000 */
[----:B------:R1:W-:Y:S01]  /*5a50*/  @!UP0 UTMALDG.3D [UR8], [UR4], desc[UR26] ;  /* 0x00001a08040085b4 */ /* 0x0003e20008011000 */
[----:B------:R1:W-:Y:S01]  /*5a60*/  @!P1 SYNCS.ARRIVE.TRANS64.RED.A0TR RZ, [UR21+0x30], R0 ;  /* 0x00003000ffff99a7 */ /* 0x0003e20008300415 */
[----:B------:R-:W-:Y:S01]  /*5a70*/  SYNCS.ARRIVE.TRANS64.RED.A1T0 RZ, [UR6], RZ ;  /* 0x000000ffffff79a7 */ /* 0x000fe20008100406 */
[----:B------:R-:W2:Y:S02]  /*5a80*/  SYNCS.PHASECHK.TRANS64.TRYWAIT P2, [UR21+0x58], R9 ;  /* 0x00005809ff0075a7 */ /* 0x000ea40008041115 */
[----:B-12---:R-:W-:Y:S05]  /*5a90*/  @!P2 BRA `(.L_x_98) ;  /* 0x0000007000c4a947 */ /* 0x006fea0003800000 */
.L_x_227:
        /* <DEDUP_REMOVED lines=30> */
.L_x_229:
        /* <DEDUP_REMOVED lines=9> */
[----:B------:R-:W-:Y:S01]  /*5d10*/  VIADD R14, R14, 0x1 ;  /* 0x000000010e0e7836 */ /* 0x000fe20000000000 */
        /* <DEDUP_REMOVED lines=11> */
[----:B------:R-:W-:Y:S11]  /*5dd0*/  UMOV UR12, UR36 ;  /* 0x00000024000c7c82 */ /* 0x000ff60008000000 */
[----:B------:R1:W-:Y:S01]  /*5de0*/  @!UP0 UTMALDG.3D [UR16], [UR4], desc[UR6] ;  /* 0x00000610040085b4 */ /* 0x0003e20008011000 */
[----:B------:R-:W-:Y:S05]  /*5df0*/  VOTEU.ALL UP0, P1 ;  /* 0x0000000000ff7886 */ /* 0x000fea0000800000 */
[----:B------:R1:W-:Y:S01]  /*5e00*/  @!UP0 UTMALDG.3D [UR8], [UR4], desc[UR6] ;  /* 0x00000608040085b4 */ /* 0x0003e20008011000 */
[----:B------:R1:W-:Y:S01]  /*5e10*/  @!P1 SYNCS.ARRIVE.TRANS64.RED.A0TR RZ, [UR21+0x40], R0 ;  /* 0x00004000ffff99a7 */ /* 0x0003e20008300415 */
[----:B------:R-:W-:Y:S01]  /*5e20*/  SYNCS.ARRIVE.TRANS64.RED.A1T0 RZ, [UR29], RZ ;  /* 0x000000ffffff79a7 */ /* 0x000fe2000810041d */
[----:B------:R-:W2:Y:S02]  /*5e30*/  SYNCS.PHASECHK.TRANS64.TRYWAIT P0, [UR21+0x68], R9 ;  /* 0x00006809ff0075a7 */ /* 0x000ea40008001115 */
[----:B-12---:R-:W-:Y:S05]  /*5e40*/  @!P0 BRA `(.L_x_100) ;  /* 0x0000007000088947 */ /* 0x006fea0003800000 */
.L_x_231:
[----:B------:R-:W-:Y:S01]  /*5e50*/  UPLOP3.LUT UP1, UPT, UPT, UPT, UPT, 0x80, 0x8 ;  /* 0x000000000008789c */ /* 0x000fe20003f2f070 */
[----:B------:R-:W-:Y:S01]  /*5e60*/  @!P1 IADD3 R6, P0, PT, R16, 0x580, RZ ;  /* 0x0000058010069810 */ /* 0x000fe20007f1e0ff */
[----:B------:R-:W-:Y:S01]  /*5e70*/  UMOV UR6, 0x0 ;  /* 0x0000000000067882 */ /* 0x000fe20000000000 */
[----:B------:R-:W-:Y:S01]  /*5e80*/  VOTEU.ALL UP0, P1 ;  /* 0x0000000000ff7886 */ /* 0x000fe20000800000 */
[----:B------:R-:W-:Y:S01]  /*5e90*/  UMOV UR7, 0x10000000 ;  /* 0x1000000000077882 */ /* 0x000fe20000000000 */
[----:B------:R-:W-:Y:S01]  /*5ea0*/  @!P1 R2UR UR5, R6 ;  /* 0x00000000060592ca */ /* 0x000fe200000e0000 */
[----:B-1----:R-:W-:Y:S01]  /*5eb0*/  @!P1 IMAD.X R0, RZ, RZ, R17, P0 ;  /* 0x000000ffff009224 */ /* 0x002fe200000e0611 */
[----:B------:R-:W-:Y:S01]  /*5ec0*/  UMOV UR17, UR25 ;  /* 0x0000001900117c82 */ /* 0x000fe20008000000 */
[----:B------:R-:W-:Y:S01]  /*5ed0*/  @!UP0 UIADD3 UR18, UPT, UPT, UR50, 0x70, URZ ;  /* 0x0000007032128890 */ /* 0x000fe2000fffe0ff */
[----:B------:R-:W-:Y:S01]  /*5ee0*/  R2UR UR24, R54 ;  /* 0x00000000361872ca */ /* 0x000fe200000e0000 */
[----:B------:R-:W-:Y:S01]  /*5ef0*/  @!UP0 UIADD3 UR16, UPT, UPT, UR21, 0x6200, URZ ;  /* 0x0000620015108890 */ /* 0x000fe2000fffe0ff */
[----:B------:R-:W-:Y:S01]  /*5f00*/  @!P1 R2UR UR4, R0 ;  /* 0x00000000000492ca */ /* 0x000fe200000e0000 */
[----:B------:R-:W-:Y:S01]  /*5f10*/  @!UP0 UIADD3 UR10, UPT, UPT, UR50, 0xf0, URZ ;  /* 0x000000f0320a8890 */ /* 0x000fe2000fffe0ff */
[----:B------:R-:W-:Y:S01]  /*5f20*/  R2UR UR26, R55 ;  /* 0x00000000371a72ca */ /* 0x000fe200000e0000 */
[----:B------:R-:W-:Y:S01]  /*5f30*/  @!UP0 UIADD3 UR8, UPT, UPT, UR21, 0x7200, URZ ;  /* 0x0000720015088890 */ /* 0x000fe2000fffe0ff */
[----:B------:R-:W-:Y:S01]  /*5f40*/  ISETP.NE.AND P0, PT, R14, 0x2, PT ;  /* 0x000000020e00780c */ /* 0x000fe20003f05270 */
[----:B------:R-:W-:Y:S01]  /*5f50*/  VOTEU.ALL UP0, P1 ;  /* 0x0000000000ff7886 */ /* 0x000fe20000800000 */
[----:B------:R-:W-:Y:S01]  /*5f60*/  UMOV UR19, UR51 ;  /* 0x0000003300137c82 */ /* 0x000fe20008000000 */
[----:B------:R-:W-:Y:S01]  /*5f70*/  IMAD.U32 R8, RZ, RZ, UR5 ;  /* 0x00000005ff087e24 */ /* 0x000fe2000f8e00ff */
[----:B------:R-:W-:Y:S01]  /*5f80*/  UMOV UR20, UR36 ;  /* 0x0000002400147c82 */ /* 0x000fe20008000000 */
[----:B------:R-:W-:Y:S01]  /*5f90*/  UMOV UR9, UR25 ;  /* 0x0000001900097c82 */ /* 0x000fe20008000000 */
[----:B------:R-:W-:Y:S01]  /*5fa0*/  UMOV UR11, UR51 ;  /* 0x00000033000b7c82 */ /* 0x000fe20008000000 */
[----:B------:R-:W-:Y:S01]  /*5fb0*/  UMOV UR12, UR36 ;  /* 0x00000024000c7c82 */ /* 0x000fe20008000000 */
[----:B------:R-:W-:Y:S01]  /*5fc0*/  SEL R0, RZ, 0x1, P0 ;  /* 0x00000001ff007807 */ /* 0x000fe20000000000 */
[----:B------:R-:W-:Y:S01]  /*5fd0*/  IMAD.U32 R9, RZ, RZ, UR4 ;  /* 0x00000004ff097e24 */ /* 0x000fe2000f8e00ff */
[----:B------:R-:W-:Y:S01]  /*5fe0*/  @!P1 R2UR UR4, R8 ;  /* 0x00000000080492ca */ /* 0x000fe200000e0000 */
[----:B------:R-:W-:Y:S01]  /*5ff0*/  UIADD3 UR24, UPT, UPT, UR13, UR24, URZ ;  /* 0x000000180d187290 */ /* 0x000fe2000fffe0ff */
[----:B------:R-:W-:Y:S01]  /*6000*/  LOP3.LUT R13, R13, R0, RZ, 0x3c, !PT ;  /* 0x000000000d0d7212 */ /* 0x000fe200078e3cff */
[----:B------:R-:W-:Y:S01]  /*6010*/  UMOV UR36, UR31 ;  /* 0x0000001f00247c82 */ /* 0x000fe20008000000 */
[----:B------:R-:W-:Y:S02]  /*6020*/  @!P1 R2UR UR5, R9 ;  /* 0x00000000090592ca */ /* 0x000fe400000e0000 */
[----:B------:R-:W-:Y:S11]  /*6030*/  SEL R14, R14, RZ, P0 ;  /* 0x000000ff0e0e7207 */ /* 0x000ff60000000000 */
[----:B------:R1:W-:Y:S01]  /*6040*/  @!UP0 UTMALDG.3D [UR16], [UR4], desc[UR6] ;  /* 0x00000610040085b4 */ /* 0x0003e20008011000 */
[----:B------:R-:W-:Y:S05]  /*6050*/  VOTEU.ALL UP0, P1 ;  /* 0x0000000000ff7886 */ /* 0x000fea0000800000 */
[----:B------:R2:W-:Y:S01]  /*6060*/  @!UP0 UTMALDG.3D [UR8], [UR4], desc[UR6] ;  /* 0x00000608040085b4 */ /* 0x0005e20008011000 */
[----:B------:R2:W-:Y:S01]  /*6070*/  @!P1 SYNCS.ARRIVE.TRANS64.RED.A0TR RZ, [UR21+0x48], R7 ;  /* 0x00004807ffff99a7 */ /* 0x0005e20008300415 */
[----:B------:R-:W-:Y:S01]  /*6080*/  SYNCS.ARRIVE.TRANS64.RED.A1T0 RZ, [UR30], RZ ;  /* 0x000000ffffff79a7 */ /* 0x000fe2000810041e */
[----:B-1----:R-:W-:Y:S01]  /*6090*/  UIADD3 UR20, UPT, UPT, UR14, UR26, URZ ;  /* 0x0000001a0e147290 */ /* 0x002fe2000fffe0ff */
[----:B------:R-:W-:Y:S11]  /*60a0*/  BRA.U UP2, `(.L_x_101) ;  /* 0xffffffe902207547 */ /* 0x000ff6000b83ffff */
[----:B------:R-:W1:Y:S02]  /*60b0*/  SYNCS.PHASECHK.TRANS64.TRYWAIT P0, [UR21+0x50], R10 ;  /* 0x0000500aff0075a7 */ /* 0x000e640008001115 */
[----:B-1----:R-:W-:Y:S05]  /*60c0*/  @!P0 BRA `(.L_x_102) ;  /* 0x0000006c00808947 */ /* 0x002fea0003800000 */
.L_x_233:
[----:B------:R-:W3:Y:S02]  /*60d0*/  SYNCS.PHASECHK.TRANS64.TRYWAIT P0, [UR21+0x58], R10 ;  /* 0x0000580aff0075a7 */ /* 0x000ee40008001115 */
[----:B---3--:R-:W-:Y:S05]  /*60e0*/  @!P0 BRA `(.L_x_103) ;  /* 0x0000006c00908947 */ /* 0x008fea0003800000 */
.L_x_235:
[----:B------:R-:W3:Y:S01]  /*60f0*/  SYNCS.PHASECHK.TRANS64.TRYWAIT P0, [UR21+0x60], R10 ;  /* 0x0000600aff0075a7 */ /* 0x000ee20008001115 */
[----:B-1----:R-:W-:Y:S01]  /*6100*/  HFMA2 R0, -RZ, RZ, 0, 5.9604644775390625e-08 ;  /* 0x00000001ff007431 */ /* 0x002fe200000001ff */
[----:B---3--:R-:W-:Y:S06]  /*6110*/  @!P0 BRA `(.L_x_104) ;  /* 0x0000006c009c8947 */ /* 0x008fec0003800000 */
.L_x_237:
[----:B-1----:R-:W-:Y:S02]  /*6120*/  MOV R2, UR21 ;  /* 0x0000001500027c02 */ /* 0x002fe40008000f00 */
[----:B------:R-:W-:-:S07]  /*6130*/  SHF.L.U32 R0, R0, 0x1f, RZ ;  /* 0x0000001f00007819 */ /* 0x000fce00000006ff */
.L_x_105:
[----:B-1----:R1:W3:Y:S02]  /*6140*/  SYNCS.PHASECHK.TRANS64.TRYWAIT P0, [R2+URZ+0x68], R0 ;  /* 0x00006800020075a7 */ /* 0x0022e400080011ff */
[----:B---3--:R-:W-:Y:S05]  /*6150*/  @!P0 NANOSLEEP.SYNCS 0x989680 ;  /* 0x009896800000895d */ /* 0x008fea0003900000 */
[----:B------:R-:W3:Y:S02]  /*6160*/  @!P0 SYNCS.PHASECHK.TRANS64 P0, [R2+URZ+0x68], R0 ;  /* 0x00006800020085a7 */ /* 0x000ee400080010ff */
[----:B--23--:R-:W-:Y:S05]  /*6170*/  @P0 EXIT ;  /* 0x000000000000094d */ /* 0x00cfea0003800000 */
[----:B------:R-:W-:Y:S05]  /*6180*/  BRA `(.L_x_105) ;  /* 0xfffffffc00ec7947 */ /* 0x000fea000383ffff */
.L_x_86:
[----:B------:R-:W-:-:S06]  /*6190*/  UISETP.GE.AND UP0, UPT, UR18, 0x4, UPT ;  /* 0x000000041200788c */ /* 0x000fcc000bf06270 */
[----:B------:R-:W-:-:S13]  /*61a0*/  PLOP3.LUT P0, PT, PT, PT, UP0, 0x80, 0x8 ;  /* 0x000000000008781c */ /* 0x000fda0003f0f008 */
[----:B------:R-:W-:Y:S05]  /*61b0*/  @!P0 EXIT ;  /* 0x000000000000894d */ /* 0x000fea0003800000 */
[----:B------:R-:W-:Y:S01]  /*61c0*/  BAR.SYNC.DEFER_BLOCKING 0x6, 0xa0 ;  /* 0x0182800000007b1d */ /* 0x000fe20000010000 */
[C---:B------:R-:W-:Y:S01]  /*61d0*/  IMAD.SHL.U32 R3, R66.reuse, 0x10, RZ ;  /* 0x0000001042037824 */ /* 0x040fe200078e00ff */
[C---:B------:R-:W-:Y:S01]  /*61e0*/  SHF.L.U32 R2, R66.reuse, 0x1, RZ ;  /* 0x0000000142027819 */ /* 0x040fe200000006ff */
[C---:B------:R-:W-:Y:S01]  /*61f0*/  IMAD.SHL.U32 R5, R53.reuse, 0x200, RZ ;  /* 0x0000020035057824 */ /* 0x040fe200078e00ff */
[C---:B------:R-:W-:Y:S01]  /*6200*/  LOP3.LUT R67, R66.reuse, 0x60, RZ, 0xc0, !PT ;  /* 0x0000006042437812 */ /* 0x040fe200078ec0ff */
[----:B------:R-:W-:Y:S01]  /*6210*/  IMAD.SHL.U32 R4, R53, 0x200000, RZ ;  /* 0x0020000035047824 */ /* 0x000fe200078e00ff */
[----:B------:R-:W-:Y:S02]  /*6220*/  UMOV UR43, 0x400 ;  /* 0x00000400002b7882 */ /* 0x000fe40000000000 */
[----:B------:R-:W1:Y:S01]  /*6230*/  LDC.64 R50, c[0x0][0x8b0] ;  /* 0x00022c00ff327b82 */ /* 0x000e620000000a00 */
[----:B------:R-:W-:Y:S01]  /*6240*/  ULEA UR43, UR53, UR43, 0x18 ;  /* 0x0000002b352b7291 */ /* 0x000fe2000f8ec0ff */
[C---:B------:R-:W-:Y:S01]  /*6250*/  LOP3.LUT R65, R3.reuse, 0x590, RZ, 0xc0, !PT ;  /* 0x0000059003417812 */ /* 0x040fe200078ec0ff */
[----:B------:R-:W2:Y:S01]  /*6260*/  LDCU.64 UR6, c[0x0][0x890] ;  /* 0x00011200ff0677ac */ /* 0x000ea20008000a00 */
[----:B------:R-:W-:Y:S01]  /*6270*/  LOP3.LUT R3, R3, 0x60, RZ, 0xc0, !PT ;  /* 0x0000006003037812 */ /* 0x000fe200078ec0ff */
[----:B------:R-:W-:Y:S01]  /*6280*/  IMAD.U32 R23, R66, 0x10000, RZ ;  /* 0x0001000042177824 */ /* 0x000fe200078e00ff */
[----:B------:R-:W-:Y:S01]  /*6290*/  LOP3.LUT R65, R65, 0x200, R5, 0xf8, !PT ;  /* 0x0000020041417812 */ /* 0x000fe200078ef805 */
[----:B------:R-:W-:Y:S01]  /*62a0*/  UIADD3 UR4, UPT, UPT, UR43, 0x200, URZ ;  /* 0x000002002b047890 */ /* 0x000fe2000fffe0ff */
[----:B------:R-:W3:Y:S01]  /*62b0*/  LDC.64 R48, c[0x0][0x8a8] ;  /* 0x00022a00ff307b82 */ /* 0x000ee20000000a00 */
[----:B------:R-:W-:Y:S01]  /*62c0*/  LOP3.LUT R2, R3, 0xc, R2, 0xf8, !PT ;  /* 0x0000000c03027812 */ /* 0x000fe200078ef802 */
[----:B------:R-:W-:Y:S01]  /*62d0*/  IMAD.MOV.U32 R22, RZ, RZ, RZ ;  /* 0x000000ffff167224 */ /* 0x000fe200078e00ff */
[----:B------:R-:W-:Y:S01]  /*62e0*/  LOP3.LUT R4, R4, 0x200000, RZ, 0xc0, !PT ;  /* 0x0020000004047812 */ /* 0x000fe200078ec0ff */
[----:B------:R-:W-:Y:S01]  /*62f0*/  IMAD.MOV.U32 R62, RZ, RZ, RZ ;  /* 0x000000ffff3e7224 */ /* 0x000fe200078e00ff */
[----:B------:R-:W-:Y:S01]  /*6300*/  LOP3.LUT R65, R65, R2, RZ, 0xfc, !PT ;  /* 0x0000000241417212 */ /* 0x000fe200078efcff */
[----:B------:R-:W-:Y:S01]  /*6310*/  IMAD.U32 R57, RZ, RZ, UR4 ;  /* 0x00000004ff397e24 */ /* 0x000fe2000f8e00ff */
[----:B------:R-:W-:Y:S01]  /*6320*/  LOP3.LUT R64, R66, 0x2, RZ, 0xc0, !PT ;  /* 0x0000000242407812 */ /* 0x000fe200078ec0ff */
[----:B------:R-:W-:Y:S01]  /*6330*/  IMAD.MOV.U32 R61, RZ, RZ, RZ ;  /* 0x000000ffff3d7224 */ /* 0x000fe200078e00ff */
[----:B------:R-:W4:Y:S01]  /*6340*/  LDS R0, [UR43+0x130] ;  /* 0x0001302bff007984 */ /* 0x000f220008000800 */
[----:B------:R-:W-:Y:S01]  /*6350*/  LOP3.LUT R23, R4, 0x400000, R23, 0xf8, !PT ;  /* 0x0040000004177812 */ /* 0x000fe200078ef817 */
[----:B------:R-:W1:Y:S01]  /*6360*/  LDCU UR63, c[0x0][0x370] ;  /* 0x00006e00ff3f77ac */ /* 0x000e620008000800 */
[----:B------:R-:W-:Y:S01]  /*6370*/  LOP3.LUT R66, R66, 0x4, RZ, 0xc0, !PT ;  /* 0x0000000442427812 */ /* 0x000fe200078ec0ff */
[----:B--2---:R-:W-:Y:S01]  /*6380*/  IMAD.U32 R68, RZ, RZ, UR7 ;  /* 0x00000007ff447e24 */ /* 0x004fe2000f8e00ff */
[----:B------:R-:W-:Y:S01]  /*6390*/  LEA R65, R65, R57, 0x2 ;  /* 0x0000003941417211 */ /* 0x000fe200078e10ff */
[----:B------:R-:W2:Y:S01]  /*63a0*/  LDCU.64 UR54, c[0x0][0x348] ;  /* 0x00006900ff3677ac */ /* 0x000ea20008000a00 */
[----:B------:R-:W-:-:S02]  /*63b0*/  MOV R69, UR6 ;  /* 0x0000000600457c02 */ /* 0x000fc40008000f00 */
[----:B------:R-:W-:Y:S01]  /*63c0*/  MOV R59, RZ ;  /* 0x000000ff003b7202 */ /* 0x000fe20000000f00 */
[--C-:B------:R-:W-:Y:S01]  /*63d0*/  IMAD R64, R64, -0x10, R65.reuse ;  /* 0xfffffff040407824 */ /* 0x100fe200078e0241 */
[----:B------:R-:W1:Y:S01]  /*63e0*/  LDCU UR42, c[0x0][0xb0c] ;  /* 0x00016180ff2a77ac */ /* 0x000e620008000800 */
[----:B------:R-:W-:Y:S01]  /*63f0*/  IMAD R63, R66, -0x10, R65 ;  /* 0xfffffff0423f7824 */ /* 0x000fe200078e0241 */
[----:B------:R-:W1:Y:S01]  /*6400*/  LDCU UR39, c[0x0][0xb30] ;  /* 0x00016600ff2777ac */ /* 0x000e620008000800 */
[----:B------:R-:W1:Y:S01]  /*6410*/  LDCU.64 UR60, c[0x0][0x888] ;  /* 0x00011100ff3c77ac */ /* 0x000e620008000a00 */
[----:B------:R-:W1:Y:S01]  /*6420*/  LDCU.64 UR40, c[0x0][0xb28] ;  /* 0x00016500ff2877ac */ /* 0x000e620008000a00 */
[----:B------:R-:W1:Y:S01]  /*6430*/  LDCU.128 UR56, c[0x0][0xb10] ;  /* 0x00016200ff3877ac */ /* 0x000e620008000c00 */
[----:B------:R-:W1:Y:S01]  /*6440*/  LDCU UR62, c[0x0][0x374] ;  /* 0x00006e80ff3e77ac */ /* 0x000e620008000800 */
[----:B------:R-:W-:Y:S01]  /*6450*/  UMOV UR52, URZ ;  /* 0x000000ff00347c82 */ /* 0x000fe20008000000 */
[----:B------:R-:W-:Y:S01]  /*6460*/  UMOV UR47, URZ ;  /* 0x000000ff002f7c82 */ /* 0x000fe20008000000 */
[----:B-1234-:R-:W-:-:S07]  /*6470*/  IMAD.IADD R23, R0, 0x1, R23 ;  /* 0x0000000100177824 */ /* 0x01efce00078e0217 */
.L_x_181:
[----:B------:R-:W-:Y:S02]  /*6480*/  LEA R0, R59, UR43, 0x3 ;  /* 0x0000002b3b007c11 */ /* 0x000fe4000f8e18ff */
[----:B------:R-:W-:Y:S02]  /*6490*/  SHF.L.U32 R2, R61, 0x1f, RZ ;  /* 0x0000001f3d027819 */ /* 0x000fe400000006ff */
[----:B-1----:R-:W-:Y:S02]  /*64a0*/  LEA R4, R59, UR43, 0x4 ;  /* 0x0000002b3b047c11 */ /* 0x002fe4000f8e20ff */
[----:B------:R-:W1:Y:S02]  /*64b0*/  SYNCS.PHASECHK.TRANS64.TRYWAIT P0, [R0+URZ+0x80], R2 ;  /* 0x00008002000075a7 */ /* 0x000e6400080011ff */
[----:B-1-3--:R-:W-:Y:S05]  /*64c0*/  @!P0 BRA `(.L_x_106) ;  /* 0x0000006800c88947 */ /* 0x00afea0003800000 */
.L_x_238:
[----:B------:R-:W-:Y:S01]  /*64d0*/  R2UR UR7, R70 ;  /* 0x00000000460772ca */ /* 0x000fe200000e0000 */
[----:B------:R-:W2:Y:S01]  /*64e0*/  LDS.128 R4, [R4+0x110] ;  /* 0x0001100004047984 */ /* 0x000ea20000000c00 */
[----:B-1----:R-:W-:Y:S01]  /*64f0*/  VIADD R0, R0, 0x90 ;  /* 0x0000009000007836 */ /* 0x002fe20000000000 */
[----:B------:R-:W-:Y:S04]  /*6500*/  UISETP.GE.AND UP0, UPT, UR45, 0x1, UPT ;  /* 0x000000012d00788c */ /* 0x000fe8000bf06270 */
[----:B------:R-:W-:Y:S01]  /*6510*/  PRMT R0, RZ, 0x654, R0 ;  /* 0x00000654ff007816 */ /* 0x000fe20000000000 */
[----:B------:R-:W-:Y:S01]  /*6520*/  @!PT LDS RZ, [RZ] ;  /* 0x00000000fffff984 */ /* 0x000fe20000000800 */
[----:B------:R-:W-:Y:S01]  /*6530*/  @!PT LDS RZ, [RZ] ;  /* 0x00000000fffff984 */ /* 0x000fe20000000800 */
[----:B------:R-:W-:Y:S01]  /*6540*/  @!PT LDS RZ, [RZ] ;  /* 0x00000000fffff984 */ /* 0x000fe20000000800 */
[----:B------:R-:W-:Y:S01]  /*6550*/  @!PT LDS RZ, [RZ] ;  /* 0x00000000fffff984 */ /* 0x000fe20000000800 */
[----:B------:R1:W-:Y:S06]  /*6560*/  MEMBAR.ALL.CTA ;  /* 0x0000000000007992 */ /* 0x0003ec0000008000 */
[----:B-1----:R-:W1:Y:S02]  /*6570*/  FENCE.VIEW.ASYNC.S ;  /* 0x00000000000073c6 */ /* 0x002e640000000000 */
[----:B-1----:R1:W-:Y:S01]  /*6580*/  SYNCS.ARRIVE.TRANS64.RED.A1T0 RZ, [R0+URZ], RZ ;  /* 0x000000ff00ff79a7 */ /* 0x0023e200081004ff */
[----:B--2---:R-:W-:Y:S11]  /*6590*/  LOP3.LUT P0, RZ, R6, 0x1, RZ, 0xc0, !PT ;  /* 0x0000000106ff7812 */ /* 0x004ff6000780c0ff */
[----:B------:R-:W-:Y:S02]  /*65a0*/  @!UPT UIADD3 URZ, UPT, UPT, URZ, URZ, URZ ;  /* 0x000000fffffff290 */ /* 0x000fe4000fffe0ff */
[----:B------:R-:W-:Y:S01]  /*65b0*/  VOTEU.ANY UP1, P0 ;  /* 0x0000000000ff7886 */ /* 0x000fe20000020100 */
[----:B------:R-:W-:Y:S01]  /*65c0*/  PLOP3.LUT P0, PT, PT, PT, UP1, 0x80, 0x8 ;  /* 0x000000000008781c */ /* 0x000fe20003f0f018 */
[----:B------:R-:W-:Y:S06]  /*65d0*/  UP2UR UR4, UPR, URZ, 0x2 ;  /* 0x00000002ff047883 */ /* 0x000fec0008000000 */
[----:B------:R-:W-:Y:S06]  /*65e0*/  IMAD.U32 R71, RZ, RZ, UR4 ;  /* 0x00000004ff477e24 */ /* 0x000fec000f8e00ff */
[----:B------:R-:W-:Y:S02]  /*65f0*/  @P0 SHF.R.U32.HI R2, RZ, 0x10, R5 ;  /* 0x00000010ff020819 */ /* 0x000fe40000011605 */
[----:B------:R-:W-:Y:S02]  /*6600*/  @P0 MOV R3, R4 ;  /* 0x0000000400030202 */ /* 0x000fe40000000f00 */
[----:B------:R-:W-:Y:S02]  /*6610*/  @P0 R2UR UR4, R2 ;  /* 0x00000000020402ca */ /* 0x000fe400000e0000 */
[----:B------:R-:W-:Y:S02]  /*6620*/  @P0 LOP3.LUT R4, R5, 0xffff, RZ, 0xc0, !PT ;  /* 0x0000ffff05040812 */ /* 0x000fe400078ec0ff */
[----:B------:R-:W-:Y:S02]  /*6630*/  @P0 R2UR UR6, R3 ;  /* 0x00000000030602ca */ /* 0x000fe400000e0000 */
[----:B------:R-:W-:Y:S07]  /*6640*/  @P0 R2UR UR5, R4 ;  /* 0x00000000040502ca */ /* 0x000fee00000e0000 */
[----:B------:R-:W-:Y:S02]  /*6650*/  @UP1 UMOV UR7, UR4 ;  /* 0x0000000400071c82 */ /* 0x000fe40008000000 */
[----:B------:R-:W-:Y:S02]  /*6660*/  IMAD.U32 R70, RZ, RZ, UR7 ;  /* 0x00000007ff467e24 */ /* 0x000fe4000f8e00ff */
[----:B------:R-:W-:Y:S02]  /*6670*/  @UP1 UMOV UR38, UR6 ;  /* 0x0000000600261c82 */ /* 0x000fe40008000000 */
[----:B------:R-:W-:Y:S01]  /*6680*/  @UP1 UMOV UR37, UR5 ;  /* 0x0000000500251c82 */ /* 0x000fe20008000000 */
[----:B-1----:R-:W-:Y:S05]  /*6690*/  BRA.U !UP0, `(.L_x_107) ;  /* 0x0000000108cc7547 */ /* 0x002fea000b800000 */
[----:B------:R-:W1:Y:S01]  /*66a0*/  LDCU UR12, c[0x0][0xb20] ;  /* 0x00016400ff0c77ac */ /* 0x000e620008000800 */
[----:B------:R-:W-:Y:S02]  /*66b0*/  UIMAD.WIDE.U32 UR4, UR62, UR59, URZ ;  /* 0x0000003b3e0472a5 */ /* 0x000fe4000f8e00ff */
[----:B------:R-:W-:Y:S02]  /*66c0*/  UIMAD.WIDE.U32 UR6, UR63, UR56, URZ ;  /* 0x000000383f0672a5 */ /* 0x000fe4000f8e00ff */
[----:B------:R-:W-:Y:S02]  /*66d0*/  UISETP.NE.AND UP0, UPT, UR58, 0x1, UPT ;  /* 0x000000013a00788c */ /* 0x000fe4000bf05270 */
[----:B------:R-:W-:Y:S02]  /*66e0*/  UIMAD.WIDE.U32 UR8, UR37, UR59, URZ ;  /* 0x0000003b250872a5 */ /* 0x000fe4000f8e00ff */
[----:B------:R-:W-:Y:S02]  /*66f0*/  UIMAD.WIDE.U32 UR10, UR38, UR56, URZ ;  /* 0x00000038260a72a5 */ /* 0x000fe4000f8e00ff */
[----:B------:R-:W-:Y:S02]  /*6700*/  UISETP.NE.AND UP1, UPT, UR42, 0x1, UPT ;  /* 0x000000012a00788c */ /* 0x000fe4000bf25270 */
[----:B------:R-:W-:Y:S01]  /*6710*/  UISETP.NE.AND UP2, UPT, UR45, 0x1, UPT ;  /* 0x000000012d00788c */ /* 0x000fe2000bf45270 */
[----:B------:R-:W-:Y:S02]  /*6720*/  UMOV UR4, UR5 ;  /* 0x0000000500047c82 */ /* 0x000fe40008000000 */
[----:B-1----:R-:W-:Y:S03]  /*6730*/  USHF.R.U32.HI UR5, URZ, UR12, UR4 ;  /* 0x0000000cff057299 */ /* 0x002fe60008011604 */
[----:B------:R-:W-:Y:S02]  /*6740*/  UMOV UR4, UR7 ;  /* 0x0000000700047c82 */ /* 0x000fe40008000000 */
[----:B------:R-:W-:Y:S02]  /*6750*/  USHF.R.U32.HI UR7, URZ, UR57, UR4 ;  /* 0x00000039ff077299 */ /* 0x000fe40008011604 */
[----:B------:R-:W-:Y:S02]  /*6760*/  USEL UR4, UR62, UR5, !UP0 ;  /* 0x000000053e047287 */ /* 0x000fe4000c000000 */
[----:B------:R-:W-:Y:S01]  /*6770*/  USEL UR7, UR63, UR7, !UP1 ;  /* 0x000000073f077287 */ /* 0x000fe2000c800000 */
[----:B------:R-:W-:Y:S01]  /*6780*/  UMOV UR5, UR9 ;  /* 0x0000000900057c82 */ /* 0x000fe20008000000 */
[----:B------:R-:W-:Y:S02]  /*6790*/  UIMAD.WIDE.U32 UR8, UR4, UR40, URZ ;  /* 0x00000028040872a5 */ /* 0x000fe4000f8e00ff */
[----:B------:R-:W-:Y:S03]  /*67a0*/  USHF.R.U32.HI UR6, URZ, UR12, UR5 ;  /* 0x0000000cff067299 */ /* 0x000fe60008011605 */
[----:B------:R-:W-:Y:S01]  /*67b0*/  UMOV UR5, UR11 ;  /* 0x0000000b00057c82 */ /* 0x000fe20008000000 */
[----:B------:R-:W-:Y:S02]  /*67c0*/  UIMAD.WIDE.U32 UR10, UR7, UR40, URZ ;  /* 0x00000028070a72a5 */ /* 0x000fe4000f8e00ff */
[----:B------:R-:W-:Y:S02]  /*67d0*/  USHF.R.U32.HI UR12, URZ, UR57, UR5 ;  /* 0x00000039ff0c7299 */ /* 0x000fe40008011605 */
[----:B------:R-:W-:Y:S01]  /*67e0*/  USEL UR6, UR37, UR6, !UP0 ;  /* 0x0000000625067287 */ /* 0x000fe2000c000000 */
[----:B------:R-:W-:Y:S02]  /*67f0*/  UMOV UR5, UR9 ;  /* 0x0000000900057c82 */ /* 0x000fe40008000000 */
[----:B------:R-:W-:Y:S01]  /*6800*/  UMOV UR10, UR11 ;  /* 0x0000000b000a7c82 */ /* 0x000fe20008000000 */
[----:B------:R-:W-:Y:S02]  /*6810*/  @UP2 USHF.R.U32.HI UR4, URZ, UR41, UR5 ;  /* 0x00000029ff042299 */ /* 0x000fe40008011605 */
[----:B------:R-:W-:Y:S02]  /*6820*/  @UP2 USHF.R.U32.HI UR7, URZ, UR41, UR10 ;  /* 0x00000029ff072299 */ /* 0x000fe4000801160a */
[----:B------:R-:W-:Y:S02]  /*6830*/  UIMAD UR4, UR45, UR4, URZ ;  /* 0x000000042d0472a4 */ /* 0x000fe4000f8e02ff */
        /* <DEDUP_REMOVED lines=8> */
[----:B------:R-:W-:Y:S02]  /*68c0*/  USEL UR11, UR6, UR4, !UP2 ;  /* 0x00000004060b7287 */ /* 0x000fe4000d000000 */
[----:B------:R-:W-:Y:S02]  /*68d0*/  UIADD3 UR8, UPT, UPT, -UR5, URZ, URZ ;  /* 0x000000ff05087290 */ /* 0x000fe4000fffe1ff */
[----:B------:R-:W-:Y:S01]  /*68e0*/  UIADD3 UR10, UPT, UPT, -UR11, URZ, URZ ;  /* 0x000000ff0b0a7290 */ /* 0x000fe2000fffe1ff */
[----:B------:R-:W-:Y:S01]  /*68f0*/  @!UP0 UMOV UR4, UR9 ;  /* 0x0000000900048c82 */ /* 0x000fe20008000000 */
[----:B------:R-:W-:Y:S02]  /*6900*/  UIADD3 UR9, UPT, UPT, -UR6, URZ, URZ ;  /* 0x000000ff06097290 */ /* 0x000fe4000fffe1ff */
[----:B------:R-:W-:Y:S02]  /*6910*/  @!UP0 USHF.R.U32.HI UR4, URZ, UR41, UR4 ;  /* 0x00000029ff048299 */ /* 0x000fe40008011604 */
[----:B------:R-:W-:Y:S02]  /*6920*/  UIMAD UR10, UR45, UR10, UR6 ;  /* 0x0000000a2d0a72a4 */ /* 0x000fe4000f8e0206 */
[----:B------:R-:W-:Y:S04]  /*6930*/  @!UP0 USEL UR4, UR5, UR4, !UP2 ;  /* 0x0000000405048287 */ /* 0x000fe8000d000000 */
[----:B------:R-:W-:Y:S02]  /*6940*/  @!UP0 UIMAD UR10, UR7, UR10, UR4 ;  /* 0x0000000a070a82a4 */ /* 0x000fe4000f8e0204 */
[----:B------:R-:W-:Y:S02]  /*6950*/  @!UP0 UIADD3 UR11, UPT, UPT, UR11, -UR4, URZ ;  /* 0x800000040b0b8290 */ /* 0x000fe4000fffe0ff */
[----:B------:R-:W-:Y:S02]  /*6960*/  UIMAD UR7, UR42, UR8, UR38 ;  /* 0x000000082a0772a4 */ /* 0x000fe4000f8e0226 */
[----:B------:R-:W-:Y:S02]  /*6970*/  @!UP0 UIMAD UR6, UR11, UR45, UR5 ;  /* 0x0000002d0b0682a4 */ /* 0x000fe4000f8e0205 */
[----:B------:R-:W-:Y:S01]  /*6980*/  UIMAD UR4, UR58, UR9, UR37 ;  /* 0x000000093a0472a4 */ /* 0x000fe2000f8e0225 */
[----:B------:R-:W-:Y:S02]  /*6990*/  @!UP0 UMOV UR5, UR10 ;  /* 0x0000000a00058c82 */ /* 0x000fe40008000000 */
[----:B------:R-:W-:Y:S02]  /*69a0*/  UIMAD UR38, UR5, UR42, UR7 ;  /* 0x0000002a052672a4 */ /* 0x000fe4000f8e0207 */
[----:B------:R-:W-:Y:S11]  /*69b0*/  UIMAD UR37, UR6, UR58, UR4 ;  /* 0x0000003a062572a4 */ /* 0x000ff6000f8e0204 */
[----:B------:R-:W-:Y:S01]  /*69c0*/  @!UPT UIADD3 URZ, UPT, UPT, URZ, URZ, URZ ;  /* 0x000000fffffff290 */ /* 0x000fe2000fffe0ff */
.L_x_107:
[----:B------:R-:W-:Y:S01]  /*69d0*/  UISETP.NE.AND UP0, UPT, UR39, 0x1, UPT ;  /* 0x000000012700788c */ /* 0x000fe2000bf05270 */
[----:B------:R-:W-:Y:S01]  /*69e0*/  LOP3.LUT P0, RZ, R57, 0x1b0, RZ, 0xc0, !PT ;  /* 0x000001b039ff7812 */ /* 0x000fe2000780c0ff */
[----:B------:R-:W-:Y:S01]  /*69f0*/  USHF.L.U32 UR50, UR20, 0x6, URZ ;  /* 0x0000000614327899 */ /* 0x000fe200080006ff */
[----:B------:R-:W-:Y:S01]  /*6a00*/  BSSY.RECONVERGENT B6, `(.L_x_108) ;  /* 0x0000034000067945 */ /* 0x000fe20003800200 */
[----:B------:R-:W-:Y:S01]  /*6a10*/  USHF.L.U32 UR49, UR24, 0x8, URZ ;  /* 0x0000000818317899 */ /* 0x000fe200080006ff */
[----:B------:R-:W-:Y:S06]  /*6a20*/  IADD3 R59, PT, PT, R59, 0x1, RZ ;  /* 0x000000013b3b7810 */ /* 0x000fec0007ffe0ff */
[----:B------:R-:W1:Y:S01]  /*6a30*/  @!UP0 LDCU.128 UR12, c[0x0][0xb10] ;  /* 0x00016200ff0c87ac */ /* 0x000e620008000c00 */
[----:B------:R-:W2:Y:S01]  /*6a40*/  @!UP0 LDCU UR5, c[0x0][0xb0c] ;  /* 0x00016180ff0587ac */ /* 0x000ea20008000800 */
[----:B------:R-:W3:Y:S01]  /*6a50*/  @!UP0 LDCU UR10, c[0x0][0xb20] ;  /* 0x00016400ff0a87ac */ /* 0x000ee20008000800 */
[----:B-1----:R-:W-:Y:S02]  /*6a60*/  UIMAD.WIDE.U32 UR8, UR38, UR12, URZ ;  /* 0x0000000c260872a5 */ /* 0x002fe4000f8e00ff */
[----:B------:R-:W-:Y:S02]  /*6a70*/  UIMAD.WIDE.U32 UR6, UR37, UR15, URZ ;  /* 0x0000000f250672a5 */ /* 0x000fe4000f8e00ff */
[----:B------:R-:W-:Y:S03]  /*6a80*/  @!UP0 UISETP.NE.AND UP1, UPT, UR14, 0x1, UPT ;  /* 0x000000010e00888c */ /* 0x000fe6000bf25270 */
[----:B------:R-:W-:Y:S01]  /*6a90*/  @!UP0 UMOV UR4, UR9 ;  /* 0x0000000900048c82 */ /* 0x000fe20008000000 */
[----:B--2---:R-:W-:Y:S02]  /*6aa0*/  @!UP0 UISETP.NE.AND UP2, UPT, UR5, 0x1, UPT ;  /* 0x000000010500888c */ /* 0x004fe4000bf45270 */
[----:B------:R-:W-:Y:S01]  /*6ab0*/  @!UP0 USHF.R.U32.HI UR4, URZ, UR13, UR4 ;  /* 0x0000000dff048299 */ /* 0x000fe20008011604 */
[----:B------:R-:W-:Y:S02]  /*6ac0*/  @!UP0 UMOV UR6, UR7 ;  /* 0x0000000700068c82 */ /* 0x000fe40008000000 */
[----:B---3--:R-:W-:Y:S02]  /*6ad0*/  @!UP0 USHF.R.U32.HI UR6, URZ, UR10, UR6 ;  /* 0x0000000aff068299 */ /* 0x008fe40008011606 */
[----:B------:R-:W-:Y:S02]  /*6ae0*/  @!UP0 USEL UR7, UR38, UR4, !UP2 ;  /* 0x0000000426078287 */ /* 0x000fe4000d000000 */
[----:B------:R-:W-:Y:S04]  /*6af0*/  @!UP0 USEL UR6, UR37, UR6, !UP1 ;  /* 0x0000000625068287 */ /* 0x000fe8000c800000 */
[----:B------:R-:W-:Y:S02]  /*6b00*/  @!UP0 UIADD3 UR4, UPT, UPT, -UR7, UR6, URZ ;  /* 0x0000000607048290 */ /* 0x000fe4000fffe1ff */
[----:B------:R-:W-:Y:S02]  /*6b10*/  @!UP0 UIADD3 UR6, UPT, UPT, UR7, -UR6, URZ ;  /* 0x8000000607068290 */ /* 0x000fe4000fffe0ff */
[----:B------:R-:W-:Y:S02]  /*6b20*/  @!UP0 UIMAD UR38, UR4, UR5, UR38 ;  /* 0x00000005042682a4 */ /* 0x000fe4000f8e0226 */
[----:B------:R-:W-:Y:S01]  /*6b30*/  @!UP0 UIMAD UR37, UR6, UR14, UR37 ;  /* 0x0000000e062582a4 */ /* 0x000fe2000f8e0225 */
[----:B------:R-:W-:Y:S11]  /*6b40*/  @!P0 BRA `(.L_x_109) ;  /* 0x00000000007c8947 */ /* 0x000ff60003800000 */
[----:B------:R-:W1:Y:S01]  /*6b50*/  LDCU.64 UR8, c[0x4][0x80] ;  /* 0x01001000ff0877ac */ /* 0x000e620008000a00 */
[----:B------:R-:W-:Y:S01]  /*6b60*/  MOV R2, 0x0 ;  /* 0x0000000000027802 */ /* 0x000fe20000000f00 */
[----:B------:R-:W-:Y:S02]  /*6b70*/  HFMA2 R12, -RZ, RZ, 0, 5.9604644775390625e-08 ;  /* 0x00000001ff0c7431 */ /* 0x000fe400000001ff */
[----:B------:R-:W-:Y:S01]  /*6b80*/  IMAD.MOV.U32 R8, RZ, RZ, 0x70 ;  /* 0x00000070ff087424 */ /* 0x000fe200078e00ff */
[----:B------:R2:W3:Y:S01]  /*6b90*/  LDC.64 R14, c[0x4][R2] ;  /* 0x01000000020e7b82 */ /* 0x0004e20000000a00 */
[----:B------:R-:W4:Y:S01]  /*6ba0*/  LDCU.64 UR6, c[0x4][0x88] ;  /* 0x01001100ff0677ac */ /* 0x000f220008000a00 */
[----:B------:R-:W-:Y:S01]  /*6bb0*/  IMAD.MOV.U32 R13, RZ, RZ, RZ ;  /* 0x000000ffff0d7224 */ /* 0x000fe200078e00ff */
[----:B------:R-:W2:Y:S01]  /*6bc0*/  LDCU.64 UR4, c[0x4][0x8] ;  /* 0x01000100ff0477ac */ /* 0x000ea20008000a00 */
[----:B-1----:R-:W-:Y:S01]  /*6bd0*/  MOV R5, UR9 ;  /* 0x0000000900057c02 */ /* 0x002fe20008000f00 */
[----:B------:R-:W-:Y:S01]  /*6be0*/  IMAD.U32 R4, RZ, RZ, UR8 ;  /* 0x00000008ff047e24 */ /* 0x000fe2000f8e00ff */
[----:B----4-:R-:W-:Y:S01]  /*6bf0*/  MOV R7, UR7 ;  /* 0x0000000700077c02 */ /* 0x010fe20008000f00 */
[----:B------:R-:W-:Y:S01]  /*6c00*/  IMAD.U32 R6, RZ, RZ, UR6 ;  /* 0x00000006ff067e24 */ /* 0x000fe2000f8e00ff */
[----:B--2---:R-:W-:Y:S01]  /*6c10*/  MOV R11, UR5 ;  /* 0x00000005000b7c02 */ /* 0x004fe20008000f00 */
[----:B------:R-:W-:Y:S02]  /*6c20*/  IMAD.U32 R10, RZ, RZ, UR4 ;  /* 0x00000004ff0a7e24 */ /* 0x000fe4000f8e00ff */
[----:B------:R-:W-:Y:S07]  /*6c30*/  LEPC R20, `(.L_x_110) ;  /* 0x000000001014794e */ /* 0x000fee0000000000 */
[----:B---3-5:R-:W-:Y:S05]  /*6c40*/  CALL.ABS.NOINC R14 ;  /* 0x000000000e007343 */ /* 0x028fea0003c00000 */
.L_x_110:
[----:B------:R-:W1:Y:S01]  /*6c50*/  LDCU.64 UR8, c[0x4][0x80] ;  /* 0x01001000ff0877ac */ /* 0x000e620008000a00 */
[----:B------:R-:W2:Y:S01]  /*6c60*/  LDC.64 R2, c[0x4][R2] ;  /* 0x0100000002027b82 */ /* 0x000ea20000000a00 */
[----:B------:R-:W-:Y:S02]  /*6c70*/  HFMA2 R12, -RZ, RZ, 0, 5.9604644775390625e-08 ;  /* 0x00000001ff0c7431 */ /* 0x000fe400000001ff */
[----:B------:R-:W-:Y:S02]  /*6c80*/  IMAD.MOV.U32 R8, RZ, RZ, 0x70 ;  /* 0x00000070ff087424 */ /* 0x000fe400078e00ff */
[----:B------:R-:W-:Y:S01]  /*6c90*/  IMAD.MOV.U32 R13, RZ, RZ, RZ ;  /* 0x000000ffff0d7224 */ /* 0x000fe200078e00ff */
[----:B------:R-:W3:Y:S01]  /*6ca0*/  LDCU.64 UR6, c[0x4][0x88] ;  /* 0x01001100ff0677ac */ /* 0x000ee20008000a00 */
[----:B------:R-:W4:Y:S01]  /*6cb0*/  LDCU.64 UR4, c[0x4][0x8] ;  /* 0x01000100ff0477ac */ /* 0x000f220008000a00 */
[----:B-1----:R-:W-:Y:S02]  /*6cc0*/  MOV R4, UR8 ;  /* 0x0000000800047c02 */ /* 0x002fe40008000f00 */
[----:B------:R-:W-:Y:S02]  /*6cd0*/  MOV R5, UR9 ;  /* 0x0000000900057c02 */ /* 0x000fe40008000f00 */
[----:B---3--:R-:W-:Y:S01]  /*6ce0*/  MOV R7, UR7 ;  /* 0x0000000700077c02 */ /* 0x008fe20008000f00 */
[----:B------:R-:W-:Y:S01]  /*6cf0*/  IMAD.U32 R6, RZ, RZ, UR6 ;  /* 0x00000006ff067e24 */ /* 0x000fe2000f8e00ff */
[----:B----4-:R-:W-:Y:S01]  /*6d00*/  MOV R11, UR5 ;  /* 0x00000005000b7c02 */ /* 0x010fe20008000f00 */
[----:B------:R-:W-:Y:S02]  /*6d10*/  IMAD.U32 R10, RZ, RZ, UR4 ;  /* 0x00000004ff0a7e24 */ /* 0x000fe4000f8e00ff */
[----:B------:R-:W-:Y:S07]  /*6d20*/  LEPC R20, `(.L_x_109) ;  /* 0x000000001014794e */ /* 0x000fee0000000000 */
[----:B--2---:R-:W-:Y:S05]  /*6d30*/  CALL.ABS.NOINC R2 ;  /* 0x0000000002007343 */ /* 0x004fea0003c00000 */
.L_x_109:
[----:B------:R-:W-:Y:S05]  /*6d40*/  BSYNC.RECONVERGENT B6 ;  /* 0x0000000000067941 */ /* 0x000fea0003800200 */
.L_x_108:
[----:B------:R-:W-:Y:S02]  /*6d50*/  R2UR UR6, R56 ;  /* 0x00000000380672ca */ /* 0x000fe400000e0000 */
[----:B------:R-:W-:Y:S02]  /*6d60*/  R2UR UR5, R69 ;  /* 0x00000000450572ca */ /* 0x000fe400000e0000 */
[----:B------:R-:W-:Y:S02]  /*6d70*/  R2UR UR4, R68 ;  /* 0x00000000440472ca */ /* 0x000fe400000e0000 */
[----:B------:R-:W-:Y:S02]  /*6d80*/  ISETP.NE.U32.AND P4, PT, R50, RZ, PT ;  /* 0x000000ff3200720c */ /* 0x000fe40003f85070 */
[----:B------:R-:W-:Y:S02]  /*6d90*/  ISETP.NE.U32.AND P2, PT, RZ, UR60, PT ;  /* 0x0000003cff007c0c */ /* 0x000fe4000bf45070 */
[----:B------:R-:W-:Y:S02]  /*6da0*/  ISETP.NE.AND.EX P4, PT, R51, RZ, PT, P4 ;  /* 0x000000ff3300720c */ /* 0x000fe40003f85340 */
[----:B------:R-:W-:Y:S01]  /*6db0*/  ISETP.NE.AND.EX P2, PT, RZ, UR61, PT, P2 ;  /* 0x0000003dff007c0c */ /* 0x000fe2000bf45320 */
[----:B------:R-:W-:Y:S02]  /*6dc0*/  UISETP.NE.AND UP2, UPT, UR6, URZ, UPT ;  /* 0x000000ff0600728c */ /* 0x000fe4000bf45270 */
[----:B------:R-:W-:Y:S04]  /*6dd0*/  UISETP.NE.U32.AND UP0, UPT, UR5, URZ, UPT ;  /* 0x000000ff0500728c */ /* 0x000fe8000bf05070 */
[----:B------:R-:W-:Y:S01]  /*6de0*/  UISETP.NE.AND.EX UP1, UPT, UR4, URZ, UPT, UP0 ;  /* 0x000000ff0400728c */ /* 0x000fe2000bf25300 */
[----:B------:R-:W-:Y:S01]  /*6df0*/  PLOP3.LUT P1, PT, PT, PT, UP2, 0x80, 0x8 ;  /* 0x000000000008781c */ /* 0x000fe20003f2f028 */
[----:B------:R-:W-:Y:S03]  /*6e00*/  UPLOP3.LUT UP0, UPT, UPT, UPT, UPT, 0x40, 0x4 ;  /* 0x000000000004789c */ /* 0x000fe60003f0e870 */
[----:B------:R-:W-:Y:S06]  /*6e10*/  @UP2 UPLOP3.LUT UP0, UPT, UPT, UPT, UP1, 0x80, 0x8 ;  /* 0x000000000008289c */ /* 0x000fec0003f0f010 */
[----:B------:R-:W-:Y:S01]  /*6e20*/  PLOP3.LUT P0, PT, PT, PT, UP0, 0x80, 0x8 ;  /* 0x000000000008781c */ /* 0x000fe20003f0f008 */
[----:B------:R-:W-:Y:S01]  /*6e30*/  @!UPT UIADD3 URZ, UPT, UPT, URZ, URZ, URZ ;  /* 0x000000fffffff290 */ /* 0x000fe2000fffe0ff */
[----:B------:R-:W-:Y:S11]  /*6e40*/  BRA.U !UP1, `(.L_x_111) ;  /* 0x0000000109407547 */ /* 0x000ff6000b800000 */
[----:B------:R-:W-:Y:S01]  /*6e50*/  UISETP.NE.U32.AND UP0, UPT, UR60, URZ, UPT ;  /* 0x000000ff3c00728c */ /* 0x000fe2000bf05070 */
[----:B------:R-:W-:Y:S01]  /*6e60*/  R2UR UR6, R69 ;  /* 0x00000000450672ca */ /* 0x000fe200000e0000 */
[----:B------:R-:W1:Y:S01]  /*6e70*/  LDCU.64 UR8, c[0x0][0x358] ;  /* 0x00006b00ff0877ac */ /* 0x000e620008000a00 */
[----:B------:R-:W-:Y:S02]  /*6e80*/  HFMA2 R52, -RZ, RZ, 0, 5.9604644775390625e-08 ;  /* 0x00000001ff347431 */ /* 0x000fe400000001ff */
[----:B------:R-:W-:Y:S01]  /*6e90*/  IMAD.MOV.U32 R0, RZ, RZ, 0x1 ;  /* 0x00000001ff007424 */ /* 0x000fe200078e00ff */
[----:B------:R-:W-:Y:S06]  /*6ea0*/  UISETP.NE.AND.EX UP0, UPT, UR61, URZ, UPT, UP0 ;  /* 0x000000ff3d00728c */ /* 0x000fec000bf05300 */
[----:B------:R-:W-:Y:S05]  /*6eb0*/  PLOP3.LUT P3, PT, PT, PT, UP0, 0x80, 0x8 ;  /* 0x000000000008781c */ /* 0x000fea0003f6f008 */
[----:B------:R-:W2:Y:S01]  /*6ec0*/  @UP0 LDCU.64 UR4, c[0x0][0x888] ;  /* 0x00011100ff0407ac */ /* 0x000ea20008000a00 */
[----:B------:R-:W-:Y:S07]  /*6ed0*/  @UP0 UIMAD UR6, UR36, UR6, URZ ;  /* 0x00000006240602a4 */ /* 0x000fee000f8e02ff */
[----:B------:R-:W-:Y:S01]  /*6ee0*/  @!P3 PRMT R52, R0, 0x7610, R52 ;  /* 0x000076100034b816 */ /* 0x000fe20000000034 */
[----:B--2---:R-:W-:Y:S06]  /*6ef0*/  @UP0 UIMAD.WIDE UR4, UR6, 0x4, UR4 ;  /* 0x00000004060408a5 */ /* 0x004fec000f8e0204 */
[----:B------:R-:W-:Y:S02]  /*6f00*/  IMAD.U32 R2, RZ, RZ, UR4 ;  /* 0x00000004ff027e24 */ /* 0x000fe4000f8e00ff */
[----:B------:R-:W-:Y:S03]  /*6f10*/  IMAD.U32 R3, RZ, RZ, UR5 ;  /* 0x00000005ff037e24 */ /* 0x000fe6000f8e00ff */
[----:B------:R-:W2:Y:S02]  /*6f20*/  @!UP0 LDCU UR4, c[0x0][0x880] ;  /* 0x00011000ff0487ac */ /* 0x000ea40008000800 */
[----:B-1---5:R1:W5:Y:S02]  /*6f30*/  @P3 LDG.E R27, desc[UR8][R2.64] ;  /* 0x00000008021b3981 */ /* 0x022364000c1e1900 */
[----:B-12---:R-:W-:Y:S02]  /*6f40*/  @!P3 MOV R27, UR4 ;  /* 0x00000004001bbc02 */ /* 0x006fe40008000f00 */
.L_x_111:
[----:B------:R-:W-:Y:S05]  /*6f50*/  @!P4 BRA `(.L_x_112) ;  /* 0x000000000024c947 */ /* 0x000fea0003800000 */
[----:B------:R-:W-:Y:S01]  /*6f60*/  ISETP.NE.U32.AND P3, PT, R48, RZ, PT ;  /* 0x000000ff3000720c */ /* 0x000fe20003f65070 */
[----:B------:R-:W1:Y:S03]  /*6f70*/  LDCU.64 UR4, c[0x0][0x358] ;  /* 0x00006b00ff0477ac */ /* 0x000e660008000a00 */
[----:B------:R-:W-:Y:S11]  /*6f80*/  ISETP.NE.AND.EX P3, PT, R49, RZ, PT, P3 ;  /* 0x000000ff3100720c */ /* 0x000ff60003f65330 */
[----:B------:R-:W-:Y:S02]  /*6f90*/  @!UPT UIADD3 URZ, UPT, UPT, URZ, URZ, URZ ;  /* 0x000000fffffff290 */ /* 0x000fe4000fffe0ff */
[----:B------:R-:W2:Y:S01]  /*6fa0*/  @P3 LDC.64 R2, c[0x0][0x8a8] ;  /* 0x00022a00ff023b82 */ /* 0x000ea20000000a00 */
[----:B------:R-:W-:Y:S04]  /*6fb0*/  @P3 IMAD R0, R50, UR36, RZ ;  /* 0x0000002432003c24 */ /* 0x000fe8000f8e02ff */
[----:B--2---:R-:W-:Y:S05]  /*6fc0*/  @P3 IMAD.WIDE R2, R0, 0x4, R2 ;  /* 0x0000000400023825 */ /* 0x004fea00078e0202 */
[----:B-1---5:R1:W5:Y:S02]  /*6fd0*/  @P3 LDG.E R24, desc[UR4][R2.64] ;  /* 0x0000000402183981 */ /* 0x022364000c1e1900 */
[----:B-1----:R-:W2:Y:S02]  /*6fe0*/  @!P3 LDC R24, c[0x0][0x8a0] ;  /* 0x00022800ff18bb82 */ /* 0x002ea40000000800 */
.L_x_112:
[----:B-----5:R-:W-:Y:S01]  /*6ff0*/  FSETP.NEU.AND P3, PT, R27, RZ, PT ;  /* 0x000000ff1b00720b */ /* 0x020fe20003f6d000 */
[----:B------:R-:W-:Y:S01]  /*7000*/  BSSY B1, `(.L_x_113) ;  /* 0x0000038000017945 */ /* 0x000fe20003800000 */
[----:B------:R-:W-:Y:S01]  /*7010*/  SEL R3, RZ, 0xffffffff, P2 ;  /* 0xffffffffff037807 */ /* 0x000fe20001000000 */
[----:B------:R-:W-:Y:S01]  /*7020*/  IMAD.MOV.U32 R74, RZ, RZ, 0x1 ;  /* 0x00000001ff4a7424 */ /* 0x000fe200078e00ff */
[----:B------:R-:W-:Y:S01]  /*7030*/  @P1 LOP3.LUT P2, RZ, R52, 0xff, RZ, 0xc0, !PT ;  /* 0x000000ff34ff1812 */ /* 0x000fe2000784c0ff */
[----:B------:R-:W-:Y:S01]  /*7040*/  IMAD R25, R22, 0x80, R23 ;  /* 0x0000008016197824 */ /* 0x000fe200078e0217 */
[----:B------:R-:W-:Y:S01]  /*7050*/  @P1 SEL R0, RZ, 0xffffffff, P3 ;  /* 0xffffffffff001807 */ /* 0x000fe20001800000 */
[----:B------:R-:W-:Y:S01]  /*7060*/  IMAD R60, R66, -0x10, R64 ;  /* 0xfffffff0423c7824 */ /* 0x000fe200078e0240 */
[----:B------:R-:W-:Y:S01]  /*7070*/  LEA R73, R22, UR43, 0x3 ;  /* 0x0000002b16497c11 */ /* 0x000fe2000f8e18ff */
[----:B------:R-:W-:Y:S01]  /*7080*/  IMAD.MOV.U32 R26, RZ, RZ, RZ ;  /* 0x000000ffff1a7224 */ /* 0x000fe200078e00ff */
[C---:B------:R-:W-:Y:S02]  /*7090*/  @P0 SEL R0, R3.reuse, R0, !P2 ;  /* 0x0000000003000207 */ /* 0x040fe40005000000 */
[----:B------:R-:W-:Y:S02]  /*70a0*/  CS2R R38, SRZ ;  /* 0x0000000000267805 */ /* 0x000fe4000001ff00 */
[----:B------:R-:W-:Y:S02]  /*70b0*/  PLOP3.LUT P2, PT, PT, PT, UP1, 0x80, 0x8 ;  /* 0x000000000008781c */ /* 0x000fe40003f4f018 */
[----:B------:R-:W-:Y:S02]  /*70c0*/  CS2R R36, SRZ ;  /* 0x0000000000247805 */ /* 0x000fe4000001ff00 */
[----:B------:R-:W-:Y:S02]  /*70d0*/  @P1 LOP3.LUT R0, R0, 0x1, RZ, 0xc0, !PT ;  /* 0x0000000100001812 */ /* 0x000fe400078ec0ff */
[----:B------:R-:W-:Y:S02]  /*70e0*/  CS2R R34, SRZ ;  /* 0x0000000000227805 */ /* 0x000fe4000001ff00 */
[----:B------:R-:W-:Y:S02]  /*70f0*/  LOP3.LUT P4, R58, R52, 0xff, RZ, 0xc0, !PT ;  /* 0x000000ff343a7812 */ /* 0x000fe4000788c0ff */
[----:B------:R-:W-:Y:S02]  /*7100*/  CS2R R32, SRZ ;  /* 0x0000000000207805 */ /* 0x000fe4000001ff00 */
[----:B------:R-:W-:Y:S02]  /*7110*/  ISETP.NE.U32.OR P5, PT, R0, 0x1, !P1 ;  /* 0x000000010000780c */ /* 0x000fe40004fa5470 */
[----:B------:R-:W-:Y:S02]  /*7120*/  CS2R R42, SRZ ;  /* 0x00000000002a7805 */ /* 0x000fe4000001ff00 */
[----:B------:R-:W-:Y:S02]  /*7130*/  SEL R2, RZ, 0xffffffff, P3 ;  /* 0xffffffffff027807 */ /* 0x000fe40001800000 */
[----:B------:R-:W-:Y:S02]  /*7140*/  CS2R R40, SRZ ;  /* 0x0000000000287805 */ /* 0x000fe4000001ff00 */
[----:B------:R-:W-:Y:S02]  /*7150*/  P2R R72, PR, RZ, 0x20 ;  /* 0x00000020ff487803 */ /* 0x000fe40000000000 */
[----:B------:R-:W-:Y:S02]  /*7160*/  CS2R R46, SRZ ;  /* 0x00000000002e7805 */ /* 0x000fe4000001ff00 */
[----:B------:R-:W-:Y:S02]  /*7170*/  CS2R R44, SRZ ;  /* 0x00000000002c7805 */ /* 0x000fe4000001ff00 */
[----:B------:R-:W-:Y:S04]  /*7180*/  @P2 SEL R2, R3, R2, !P4 ;  /* 0x0000000203022207 */ /* 0x000fe80006000000 */
[----:B------:R-:W-:Y:S02]  /*7190*/  LOP3.LUT R2, R2, 0x1, RZ, 0xc0, !PT ;  /* 0x0000000102027812 */ /* 0x000fe400078ec0ff */
[----:B------:R-:W-:Y:S02]  /*71a0*/  @P5 SHF.L.U32 R0, RZ, 0x1f, RZ ;  /* 0x0000001fff005819 */ /* 0x000fe400000006ff */
[----:B------:R-:W-:Y:S02]  /*71b0*/  ISETP.NE.U32.AND P2, PT, R2, 0x1, PT ;  /* 0x000000010200780c */ /* 0x000fe40003f45070 */
[----:B------:R1:W3:Y:S02]  /*71c0*/  @P5 SYNCS.PHASECHK.TRANS64.TRYWAIT P1, [UR43+0x30], R0 ;  /* 0x00003000ff0055a7 */ /* 0x0002e4000802112b */
[----:B------:R-:W-:Y:S02]  /*71d0*/  P2R R75, PR, RZ, 0x4 ;  /* 0x00000004ff4b7803 */ /* 0x000fe40000000000 */
[----:B-1----:R-:W-:Y:S04]  /*71e0*/  SHF.L.U32 R0, R62, 0x1f, RZ ;  /* 0x0000001f3e007819 */ /* 0x002fe800000006ff */
[----:B------:R1:W4:Y:S01]  /*71f0*/  SYNCS.PHASECHK.TRANS64.TRYWAIT P0, [R73+URZ+0xa0], R0 ;  /* 0x0000a000490075a7 */ /* 0x00032200080011ff */
[----:B---3--:R-:W-:Y:S01]  /*7200*/  @P5 SEL R74, RZ, 0x1, !P1 ;  /* 0x00000001ff4a5807 */ /* 0x008fe20004800000 */
[----:B-1----:R-:W-:Y:S06]  /*7210*/  @!P5 BRA `(.L_x_114) ;  /* 0x000000000058d947 */ /* 0x002fec0003800000 */
[----:B------:R-:W-:Y:S01]  /*7220*/  IMAD.MOV.U32 R39, RZ, RZ, RZ ;  /* 0x000000ffff277224 */ /* 0x000fe200078e00ff */
[----:B------:R-:W-:Y:S01]  /*7230*/  ISETP.NE.AND P1, PT, R74, RZ, PT ;  /* 0x000000ff4a00720c */ /* 0x000fe20003f25270 */
[----:B------:R-:W-:Y:S01]  /*7240*/  BSSY B0, `(.L_x_115) ;  /* 0x000000c000007945 */ /* 0x000fe20003800000 */
[----:B------:R-:W-:Y:S02]  /*7250*/  CS2R R46, SRZ ;  /* 0x00000000002e7805 */ /* 0x000fe4000001ff00 */
[----:B------:R-:W-:Y:S02]  /*7260*/  CS2R R44, SRZ ;  /* 0x00000000002c7805 */ /* 0x000fe4000001ff00 */
[----:B------:R-:W-:Y:S02]  /*7270*/  CS2R R42, SRZ ;  /* 0x00000000002a7805 */ /* 0x000fe4000001ff00 */
[----:B------:R-:W-:Y:S02]  /*7280*/  CS2R R40, SRZ ;  /* 0x0000000000287805 */ /* 0x000fe4000001ff00 */
[----:B------:R-:W-:Y:S02]  /*7290*/  CS2R R34, SRZ ;  /* 0x0000000000227805 */ /* 0x000fe4000001ff00 */
[----:B------:R-:W-:Y:S02]  /*72a0*/  CS2R R32, SRZ ;  /* 0x0000000000207805 */ /* 0x000fe4000001ff00 */
[----:B------:R-:W-:Y:S01]  /*72b0*/  CS2R R36, SRZ ;  /* 0x0000000000247805 */ /* 0x000fe2000001ff00 */
[----:B------:R-:W-:Y:S06]  /*72c0*/  @P1 BRA `(.L_x_116) ;  /* 0x00000000000c1947 */ /* 0x000fec0003800000 */
[----:B------:R-:W-:Y:S04]  /*72d0*/  SHF.L.U32 R3, RZ, 0x1f, RZ ;  /* 0x0000001fff037819 */ /* 0x000fe800000006ff */
[----:B------:R-:W1:Y:S02]  /*72e0*/  SYNCS.PHASECHK.TRANS64.TRYWAIT P1, [UR43+0x30], R3 ;  /* 0x00003003ff0075a7 */ /* 0x000e64000802112b */
[----:B-1----:R-:W-:Y:S05]  /*72f0*/  @!P1 BRA `(.L_x_117) ;  /* 0x0000005c00509947 */ /* 0x002fea0003800000 */
.L_x_116:
[----:B------:R-:W-:Y:S05]  /*7300*/  BSYNC B0 ;  /* 0x0000000000007941 */ /* 0x000fea0003800000 */
.L_x_115:
[----:B------:R-:W-:Y:S01]  /*7310*/  ISETP.NE.AND P1, PT, R75, RZ, PT ;  /* 0x000000ff4b00720c */ /* 0x000fe20003f25270 */
[----:B------:R-:W-:Y:S11]  /*7320*/  HFMA2 R26, -RZ, RZ, 0, 5.9604644775390625e-08 ;  /* 0x00000001ff1a7431 */ /* 0x000ff600000001ff */
[----:B------:R-:W-:Y:S01]  /*7330*/  @!UPT UIADD3 URZ, UPT, UPT, URZ, URZ, URZ ;  /* 0x000000fffffff290 */ /* 0x000fe2000fffe0ff */
[----:B------:R3:W1:Y:S04]  /*7340*/  @P1 LDS.128 R44, [R65] ;  /* 0x00000000412c1984 */ /* 0x0006680000000c00 */
[----:B------:R3:W1:Y:S04]  /*7350*/  @P1 LDS.128 R40, [R64+0x10] ;  /* 0x0000100040281984 */ /* 0x0006680000000c00 */
[----:B------:R3:W1:Y:S04]  /*7360*/  @P1 LDS.128 R32, [R63+0x20] ;  /* 0x000020003f201984 */ /* 0x0006680000000c00 */
[----:B------:R3:W1:Y:S02]  /*7370*/  @P1 LDS.128 R36, [R60+0x30] ;  /* 0x000030003c241984 */ /* 0x0006640000000c00 */
.L_x_114:
[----:B------:R-:W-:Y:S05]  /*7380*/  BSYNC B1 ;  /* 0x0000000000017941 */ /* 0x000fea0003800000 */
.L_x_113:
[----:B-1----:R-:W-:Y:S04]  /*7390*/  SHF.R.U32.HI R2, RZ, 0x15, R25 ;  /* 0x00000015ff027819 */ /* 0x002fe80000011619 */
[----:B------:R-:W-:Y:S01]  /*73a0*/  LOP3.LUT P1, RZ, R2, 0x3, R53, 0x48, !PT ;  /* 0x0000000302ff7812 */ /* 0x000fe20007824835 */
[----:B------:R-:W-:Y:S01]  /*73b0*/  @!UPT UIADD3 URZ, UPT, UPT, URZ, URZ, URZ ;  /* 0x000000fffffff290 */ /* 0x000fe2000fffe0ff */
[----:B----4-:R-:W-:Y:S11]  /*73c0*/  @P0 BRA `(.L_x_118) ;  /* 0x0000000000080947 */ /* 0x010ff60003800000 */
[----:B------:R-:W1:Y:S02]  /*73d0*/  SYNCS.PHASECHK.TRANS64.TRYWAIT P0, [R73+URZ+0xa0], R0 ;  /* 0x0000a000490075a7 */ /* 0x000e6400080011ff */
[----:B-1----:R-:W-:Y:S05]  /*73e0*/  @!P0 BRA `(.L_x_119) ;  /* 0x0000005c002c8947 */ /* 0x002fea0003800000 */
.L_x_118:
[----:B------:R-:W-:Y:S05]  /*73f0*/  @!P1 BRA `(.L_x_120) ;  /* 0x0000000000409947 */ /* 0x000fea0003800000 */
[----:B------:R-:W4:Y:S01]  /*7400*/  LDCU.64 UR8, c[0x4][0x70] ;  /* 0x01000e00ff0877ac */ /* 0x000f220008000a00 */
[----:B------:R-:W-:Y:S01]  /*7410*/  MOV R3, 0x0 ;  /* 0x0000000000037802 */ /* 0x000fe20000000f00 */
[----:B------:R-:W-:Y:S02]  /*7420*/  HFMA2 R12, -RZ, RZ, 0, 5.9604644775390625e-08 ;  /* 0x00000001ff0c7431 */ /* 0x000fe400000001ff */
[----:B------:R-:W-:Y:S02]  /*7430*/  IMAD.MOV.U32 R8, RZ, RZ, 0x192 ;  /* 0x00000192ff087424 */ /* 0x000fe400078e00ff */
[----:B------:R-:W-:Y:S01]  /*7440*/  IMAD.MOV.U32 R13, RZ, RZ, RZ ;  /* 0x000000ffff0d7224 */ /* 0x000fe200078e00ff */
[----:B------:R-:W5:Y:S01]  /*7450*/  LDCU.64 UR6, c[0x4][0x78] ;  /* 0x01000f00ff0677ac */ /* 0x000f620008000a00 */
[----:B------:R-:W1:Y:S01]  /*7460*/  LDC.64 R2, c[0x4][R3] ;  /* 0x0100000003027b82 */ /* 0x000e620000000a00 */
[----:B------:R-:W2:Y:S01]  /*7470*/  LDCU.64 UR4, c[0x4][0x10] ;  /* 0x01000200ff0477ac */ /* 0x000ea20008000a00 */
[----:B----4-:R-:W-:Y:S01]  /*7480*/  MOV R5, UR9 ;  /* 0x0000000900057c02 */ /* 0x010fe20008000f00 */
[----:B------:R-:W-:Y:S01]  /*7490*/  IMAD.U32 R4, RZ, RZ, UR8 ;  /* 0x00000008ff047e24 */ /* 0x000fe2000f8e00ff */
[----:B-----5:R-:W-:Y:S01]  /*74a0*/  MOV R7, UR7 ;  /* 0x0000000700077c02 */ /* 0x020fe20008000f00 */
[----:B------:R-:W-:Y:S01]  /*74b0*/  IMAD.U32 R6, RZ, RZ, UR6 ;  /* 0x00000006ff067e24 */ /* 0x000fe2000f8e00ff */
[----:B--2---:R-:W-:Y:S01]  /*74c0*/  MOV R11, UR5 ;  /* 0x00000005000b7c02 */ /* 0x004fe20008000f00 */
[----:B------:R-:W-:Y:S02]  /*74d0*/  IMAD.U32 R10, RZ, RZ, UR4 ;  /* 0x00000004ff0a7e24 */ /* 0x000fe4000f8e00ff */
[----:B------:R-:W-:Y:S07]  /*74e0*/  LEPC R20, `(.L_x_120) ;  /* 0x000000001014794e */ /* 0x000fee0000000000 */
[----:B-1-3--:R-:W-:Y:S05]  /*74f0*/  CALL.ABS.NOINC R2 ;  /* 0x0000000002007343 */ /* 0x00afea0003c00000 */
.L_x_120:
[----:B------:R-:W-:Y:S01]  /*7500*/  LOP3.LUT R20, R44, 0xffffe000, RZ, 0xc0, !PT ;  /* 0xffffe0002c147812 */ /* 0x000fe200078ec0ff */
[----:B------:R-:W-:Y:S05]  /*7510*/  WARPSYNC.ALL ;  /* 0x0000000000007948 */ /* 0x000fea0003800000 */
[----:B------:R-:W-:Y:S01]  /*7520*/  R2UR UR4, R25 ;  /* 0x00000000190472ca */ /* 0x000fe200000e0000 */
[----:B------:R-:W-:Y:S01]  /*7530*/  BSSY.RECONVERGENT B0, `(.L_x_121) ;  /* 0x000005c000007945 */ /* 0x000fe20003800200 */
[----:B------:R-:W-:Y:S11]  /*7540*/  ISETP.NE.AND P0, PT, R67, RZ, PT ;  /* 0x000000ff4300720c */ /* 0x000ff60003f05270 */
[----:B------:R-:W1:Y:S02]  /*7550*/  LDTM.x16 R4, tmem[UR4] ;  /* 0x00000004000479ee */ /* 0x000e640008240000 */
[C---:B-12---:R-:W-:Y:S01]  /*7560*/  FMUL R0, R24.reuse, R4 ;  /* 0x0000000418007220 */ /* 0x046fe20000400000 */
[C---:B------:R-:W-:Y:S01]  /*7570*/  FMUL R2, R24.reuse, R5 ;  /* 0x0000000518027220 */ /* 0x040fe20000400000 */
[C---:B------:R-:W-:Y:S01]  /*7580*/  FMUL R4, R24.reuse, R8 ;  /* 0x0000000818047220 */ /* 0x040fe20000400000 */
[C---:B------:R-:W-:Y:S01]  /*7590*/  FMUL R5, R24.reuse, R9 ;  /* 0x0000000918057220 */ /* 0x040fe20000400000 */
[C---:B------:R-:W-:Y:S01]  /*75a0*/  FMUL R8, R24.reuse, R12 ;  /* 0x0000000c18087220 */ /* 0x040fe20000400000 */
[C---:B------:R-:W-:Y:S01]  /*75b0*/  FMUL R9, R24.reuse, R13 ;  /* 0x0000000d18097220 */ /* 0x040fe20000400000 */
[C---:B------:R-:W-:Y:S01]  /*75c0*/  FMUL R12, R24.reuse, R16 ;  /* 0x00000010180c7220 */ /* 0x040fe20000400000 */
[----:B------:R-:W-:Y:S01]  /*75d0*/  LOP3.LUT R16, R45, 0xffffe000, RZ, 0xc0, !PT ;  /* 0xffffe0002d107812 */ /* 0x000fe200078ec0ff */
[----:B------:R-:W-:Y:S01]  /*75e0*/  FMUL R13, R24, R17 ;  /* 0x00000011180d7220 */ /* 0x000fe20000400000 */
[----:B------:R-:W-:Y:S01]  /*75f0*/  LOP3.LUT R17, R46, 0xffffe000, RZ, 0xc0, !PT ;  /* 0xffffe0002e117812 */ /* 0x000fe200078ec0ff */
[----:B------:R-:W-:Y:S01]  /*7600*/  FFMA R28, R27, R20, R0 ;  /* 0x000000141b1c7223 */ /* 0x000fe20000000000 */
[----:B------:R-:W-:Y:S01]  /*7610*/  LOP3.LUT R0, R47, 0xffffe000, RZ, 0xc0, !PT ;  /* 0xffffe0002f007812 */ /* 0x000fe200078ec0ff */
[C---:B------:R-:W-:Y:S01]  /*7620*/  FMUL R3, R24.reuse, R6 ;  /* 0x0000000618037220 */ /* 0x040fe20000400000 */
[C---:B------:R-:W-:Y:S01]  /*7630*/  FMUL R6, R24.reuse, R10 ;  /* 0x0000000a18067220 */ /* 0x040fe20000400000 */
[C---:B------:R-:W-:Y:S01]  /*7640*/  FMUL R7, R24.reuse, R7 ;  /* 0x0000000718077220 */ /* 0x040fe20000400000 */
[----:B------:R-:W-:Y:S01]  /*7650*/  F2FP.TF32.F32.PACK_B R28, R28 ;  /* 0x0000001cff1c723e */ /* 0x000fe200024050ff */
[C---:B------:R-:W-:Y:S01]  /*7660*/  FMUL R10, R24.reuse, R14 ;  /* 0x0000000e180a7220 */ /* 0x040fe20000400000 */
[----:B------:R-:W-:Y:S01]  /*7670*/  FMUL R14, R24, R18 ;  /* 0x00000012180e7220 */ /* 0x000fe20000400000 */
[----:B------:R-:W-:Y:S01]  /*7680*/  LOP3.LUT R18, R40, 0xffffe000, RZ, 0xc0, !PT ;  /* 0xffffe00028127812 */ /* 0x000fe200078ec0ff */
[----:B------:R-:W-:Y:S01]  /*7690*/  FFMA R29, R27, R16, R2 ;  /* 0x000000101b1d7223 */ /* 0x000fe20000000002 */
[----:B------:R-:W-:Y:S01]  /*76a0*/  LOP3.LUT R2, R41, 0xffffe000, RZ, 0xc0, !PT ;  /* 0xffffe00029027812 */ /* 0x000fe200078ec0ff */
[----:B------:R-:W-:Y:S01]  /*76b0*/  FFMA R30, R27, R17, R3 ;  /* 0x000000111b1e7223 */ /* 0x000fe20000000003 */
[----:B------:R-:W-:Y:S01]  /*76c0*/  LOP3.LUT R3, R43, 0xffffe000, RZ, 0xc0, !PT ;  /* 0xffffe0002b037812 */ /* 0x000fe200078ec0ff */
[C---:B------:R-:W-:Y:S01]  /*76d0*/  FFMA R31, R27.reuse, R0, R7 ;  /* 0x000000001b1f7223 */ /* 0x040fe20000000007 */
[----:B------:R-:W-:Y:S01]  /*76e0*/  LOP3.LUT R0, R42, 0xffffe000, RZ, 0xc0, !PT ;  /* 0xffffe0002a007812 */ /* 0x000fe200078ec0ff */
[C---:B------:R-:W-:Y:S01]  /*76f0*/  FFMA R4, R27.reuse, R18, R4 ;  /* 0x000000121b047223 */ /* 0x040fe20000000004 */
[----:B------:R-:W-:Y:S01]  /*7700*/  F2FP.TF32.F32.PACK_B R29, R29 ;  /* 0x0000001dff1d723e */ /* 0x000fe200024050ff */
[C---:B------:R-:W-:Y:S01]  /*7710*/  FFMA R5, R27.reuse, R2, R5 ;  /* 0x000000021b057223 */ /* 0x040fe20000000005 */
[----:B------:R-:W-:Y:S01]  /*7720*/  FMUL R11, R24, R11 ;  /* 0x0000000b180b7220 */ /* 0x000fe20000400000 */
[----:B------:R-:W-:Y:S01]  /*7730*/  F2FP.TF32.F32.PACK_B R30, R30 ;  /* 0x0000001eff1e723e */ /* 0x000fe200024050ff */
[C---:B------:R-:W-:Y:S01]  /*7740*/  FFMA R6, R27.reuse, R0, R6 ;  /* 0x000000001b067223 */ /* 0x040fe20000000006 */
[----:B------:R-:W-:Y:S01]  /*7750*/  F2FP.TF32.F32.PACK_B R31, R31 ;  /* 0x0000001fff1f723e */ /* 0x000fe200024050ff */
[----:B------:R-:W-:Y:S01]  /*7760*/  FFMA R7, R27, R3, R11 ;  /* 0x000000031b077223 */ /* 0x000fe2000000000b */
[----:B------:R-:W-:Y:S01]  /*7770*/  LOP3.LUT R2, R32, 0xffffe000, RZ, 0xc0, !PT ;  /* 0xffffe00020027812 */ /* 0x000fe200078ec0ff */
[----:B------:R-:W-:Y:S01]  /*7780*/  FMUL R15, R24, R15 ;  /* 0x0000000f180f7220 */ /* 0x000fe20000400000 */
[----:B------:R-:W-:Y:S01]  /*7790*/  LOP3.LUT R16, R33, 0xffffe000, RZ, 0xc0, !PT ;  /* 0xffffe00021107812 */ /* 0x000fe200078ec0ff */
[----:B------:R1:W-:Y:S01]  /*77a0*/  STS.128 [R65], R28 ;  /* 0x0000001c41007388 */ /* 0x0003e20000000c00 */
[----:B------:R-:W-:Y:S01]  /*77b0*/  LOP3.LUT R0, R34, 0xffffe000, RZ, 0xc0, !PT ;  /* 0xffffe00022007812 */ /* 0x000fe200078ec0ff */
[----:B------:R-:W-:Y:S01]  /*77c0*/  FFMA R8, R27, R2, R8 ;  /* 0x000000021b087223 */ /* 0x000fe20000000008 */
[----:B------:R-:W-:Y:S01]  /*77d0*/  LOP3.LUT R2, R35, 0xffffe000, RZ, 0xc0, !PT ;  /* 0xffffe00023027812 */ /* 0x000fe200078ec0ff */
[C---:B------:R-:W-:Y:S01]  /*77e0*/  FFMA R9, R27.reuse, R16, R9 ;  /* 0x000000101b097223 */ /* 0x040fe20000000009 */
[----:B------:R-:W-:Y:S01]  /*77f0*/  F2FP.TF32.F32.PACK_B R4, R4 ;  /* 0x00000004ff04723e */ /* 0x000fe200024050ff */
[C---:B------:R-:W-:Y:S01]  /*7800*/  FFMA R10, R27.reuse, R0, R10 ;  /* 0x000000001b0a7223 */ /* 0x040fe2000000000a */
[----:B------:R-:W-:Y:S01]  /*7810*/  F2FP.TF32.F32.PACK_B R5, R5 ;  /* 0x00000005ff05723e */ /* 0x000fe200024050ff */
[----:B------:R-:W-:Y:S01]  /*7820*/  FFMA R11, R27, R2, R15 ;  /* 0x000000021b0b7223 */ /* 0x000fe2000000000f */
[----:B------:R-:W-:Y:S01]  /*7830*/  F2FP.TF32.F32.PACK_B R6, R6 ;  /* 0x00000006ff06723e */ /* 0x000fe200024050ff */
[----:B------:R-:W-:Y:S01]  /*7840*/  FMUL R19, R24, R19 ;  /* 0x0000001318137220 */ /* 0x000fe20000400000 */
[----:B------:R-:W-:Y:S02]  /*7850*/  F2FP.TF32.F32.PACK_B R7, R7 ;  /* 0x00000007ff07723e */ /* 0x000fe400024050ff */
[----:B------:R-:W-:Y:S02]  /*7860*/  LOP3.LUT R3, R36, 0xffffe000, RZ, 0xc0, !PT ;  /* 0xffffe00024037812 */ /* 0x000fe400078ec0ff */
[----:B------:R-:W-:Y:S01]  /*7870*/  LOP3.LUT R0, R37, 0xffffe000, RZ, 0xc0, !PT ;  /* 0xffffe00025007812 */ /* 0x000fe200078ec0ff */
[----:B------:R1:W-:Y:S01]  /*7880*/  STS.128 [R64+0x10], R4 ;  /* 0x0000100440007388 */ /* 0x0003e20000000c00 */
        /* <DEDUP_REMOVED lines=8> */
[----:B------:R-:W-:Y:S02]  /*7910*/  F2FP.TF32.F32.PACK_B R10, R10 ;  /* 0x0000000aff0a723e */ /* 0x000fe400024050ff */
[----:B------:R-:W-:Y:S02]  /*7920*/  F2FP.TF32.F32.PACK_B R11, R11 ;  /* 0x0000000bff0b723e */ /* 0x000fe400024050ff */
[----:B------:R-:W-:Y:S02]  /*7930*/  F2FP.TF32.F32.PACK_B R12, R12 ;  /* 0x0000000cff0c723e */ /* 0x000fe400024050ff */
[----:B------:R-:W-:Y:S01]  /*7940*/  F2FP.TF32.F32.PACK_B R13, R13 ;  /* 0x0000000dff0d723e */ /* 0x000fe200024050ff */
[----:B------:R1:W-:Y:S01]  /*7950*/  STS.128 [R63+0x20], R8 ;  /* 0x000020083f007388 */ /* 0x0003e20000000c00 */
[----:B------:R-:W-:Y:S02]  /*7960*/  F2FP.TF32.F32.PACK_B R14, R14 ;  /* 0x0000000eff0e723e */ /* 0x000fe400024050ff */
[----:B------:R-:W-:Y:S05]  /*7970*/  F2FP.TF32.F32.PACK_B R15, R15 ;  /* 0x0000000fff0f723e */ /* 0x000fea00024050ff */
[----:B------:R1:W-:Y:S01]  /*7980*/  STS.128 [R60+0x30], R12 ;  /* 0x0000300c3c007388 */ /* 0x0003e20000000c00 */
[----:B------:R-:W-:Y:S01]  /*7990*/  @!PT LDS RZ, [RZ] ;  /* 0x00000000fffff984 */ /* 0x000fe20000000800 */
[----:B------:R-:W-:Y:S01]  /*79a0*/  @!PT LDS RZ, [RZ] ;  /* 0x00000000fffff984 */ /* 0x000fe20000000800 */
[----:B------:R-:W-:Y:S01]  /*79b0*/  @!PT LDS RZ, [RZ] ;  /* 0x00000000fffff984 */ /* 0x000fe20000000800 */
[----:B------:R-:W-:Y:S01]  /*79c0*/  @!PT LDS RZ, [RZ] ;  /* 0x00000000fffff984 */ /* 0x000fe20000000800 */
[----:B------:R2:W-:Y:S07]  /*79d0*/  MEMBAR.ALL.CTA ;  /* 0x0000000000007992 */ /* 0x0005ee0000008000 */
[----:B--2---:R-:W2:Y:S02]  /*79e0*/  FENCE.VIEW.ASYNC.S ;  /* 0x00000000000073c6 */ /* 0x004ea40000000000 */
[----:B--2---:R-:W-:Y:S06]  /*79f0*/  BAR.SYNC.DEFER_BLOCKING 0x1, 0x80 ;  /* 0x0042000000007b1d */ /* 0x004fec0000010000 */
[----:B------:R-:W-:Y:S05]  /*7a00*/  @P0 BRA `(.L_x_122) ;  /* 0x0000000000380947 */ /* 0x000fea0003800000 */
[----:B------:R-:W-:Y:S01]  /*7a10*/  UIADD3 UR4, UPT, UPT, UR43, 0x200, URZ ;  /* 0x000002002b047890 */ /* 0x000fe2000fffe0ff */
[----:B------:R-:W-:Y:S01]  /*7a20*/  UMOV UR51, UR36 ;  /* 0x0000002400337c82 */ /* 0x000fe20008000000 */
[----:B------:R-:W-:Y:S02]  /*7a30*/  UIADD3 UR9, UPT, UPT, UR49, 0x80, URZ ;  /* 0x0000008031097890 */ /* 0x000fe4000fffe0ff */
[----:B------:R-:W-:Y:S02]  /*7a40*/  UIADD3 UR8, UPT, UPT, UR43, 0x1200, URZ ;  /* 0x000012002b087890 */ /* 0x000fe4000fffe0ff */
[----:B------:R-:W-:Y:S01]  /*7a50*/  MOV R57, UR4 ;  /* 0x0000000400397c02 */ /* 0x000fe20008000f00 */
[----:B------:R-:W-:Y:S01]  /*7a60*/  UIADD3 UR4, UP0, UPT, UR54, 0x680, URZ ;  /* 0x0000068036047890 */ /* 0x000fe2000ff1e0ff */
[----:B------:R-:W-:Y:S02]  /*7a70*/  UMOV UR10, UR50 ;  /* 0x00000032000a7c82 */ /* 0x000fe40008000000 */
[----:B------:R-:W-:Y:S01]  /*7a80*/  R2UR UR48, R57 ;  /* 0x00000000393072ca */ /* 0x000fe200000e0000 */
[----:B------:R-:W-:Y:S01]  /*7a90*/  UIADD3.X UR5, UPT, UPT, URZ, UR55, URZ, UP0, !UPT ;  /* 0x00000037ff057290 */ /* 0x000fe200087fe4ff */
[----:B------:R-:W-:Y:S11]  /*7aa0*/  UMOV UR11, UR36 ;  /* 0x00000024000b7c82 */ /* 0x000ff60008000000 */
[----:B------:R2:W-:Y:S01]  /*7ab0*/  UTMASTG.3D [UR48], [UR4] ;  /* 0x00000030040073b5 */ /* 0x0005e20008010000 */
[----:B------:R2:W-:Y:S01]  /*7ac0*/  UTMASTG.3D [UR8], [UR4] ;  /* 0x00000008040073b5 */ /* 0x0005e20008010000 */
[----:B------:R0:W-:Y:S01]  /*7ad0*/  UTMACMDFLUSH ;  /* 0x00000000000079b7 */ /* 0x0001e20000000000 */
[----:B--2---:R-:W-:Y:S04]  /*7ae0*/  DEPBAR.LE SB0, 0x1 ;  /* 0x000080400000791a */ /* 0x004fe80000000000 */
.L_x_122:
[----:B------:R-:W-:Y:S05]  /*7af0*/  BSYNC.RECONVERGENT B0 ;  /* 0x0000000000007941 */ /* 0x000fea0003800200 */
.L_x_121:
[----:B------:R-:W-:Y:S01]  /*7b00*/  BAR.SYNC.DEFER_BLOCKING 0x1, 0x80 ;  /* 0x0042000000007b1d */ /* 0x000fe20000010000 */
[----:B------:R-:W-:Y:S01]  /*7b10*/  ISETP.NE.AND P1, PT, R72, RZ, PT ;  /* 0x000000ff4800720c */ /* 0x000fe20003f25270 */
[----:B------:R-:W-:Y:S01]  /*7b20*/  UISETP.NE.AND UP0, UPT, UR52, URZ, UPT ;  /* 0x000000ff3400728c */ /* 0x000fe2000bf05270 */
[----:B------:R-:W-:Y:S11]  /*7b30*/  LEA R2, R26, UR43, 0x3 ;  /* 0x0000002b1a027c11 */ /* 0x000ff6000f8e18ff */
[----:B------:R-:W-:Y:S01]  /*7b40*/  @P1 SHF.L.U32 R3, RZ, 0x1f, RZ ;  /* 0x0000001fff031819 */ /* 0x000fe200000006ff */
[----:B------:R-:W-:Y:S06]  /*7b50*/  BRA.U !UP0, `(.L_x_123) ;  /* 0x0000000108247547 */ /* 0x000fec000b800000 */
[----:B-1----:R-:W-:Y:S01]  /*7b60*/  IMAD.U32 R4, RZ, RZ, UR47 ;  /* 0x0000002fff047e24 */ /* 0x002fe2000f8e00ff */
[----:B------:R-:W-:Y:S01]  /*7b70*/  MOV R0, UR53 ;  /* 0x0000003500007c02 */ /* 0x000fe20008000f00 */
[----:B------:R-:W-:Y:S03]  /*7b80*/  UIADD3 UR4, UPT, UPT, UR47, 0x1, URZ ;  /* 0x000000012f047890 */ /* 0x000fe6000fffe0ff */
[----:B------:R-:W-:Y:S01]  /*7b90*/  @P1 LEA R4, R4, UR43, 0x3 ;  /* 0x0000002b04041c11 */ /* 0x000fe2000f8e18ff */
[----:B------:R-:W-:Y:S04]  /*7ba0*/  UISETP.NE.AND UP0, UPT, UR4, 0x4, UPT ;  /* 0x000000040400788c */ /* 0x000fe8000bf05270 */
[----:B------:R-:W-:Y:S01]  /*7bb0*/  @P1 VIADD R4, R4, 0x50 ;  /* 0x0000005004041836 */ /* 0x000fe20000000000 */
[----:B------:R-:W-:Y:S04]  /*7bc0*/  USEL UR47, UR4, URZ, UP0 ;  /* 0x000000ff042f7287 */ /* 0x000fe80008000000 */
[----:B------:R-:W-:Y:S04]  /*7bd0*/  @P1 PRMT R0, R0, 0x654, R4 ;  /* 0x0000065400001816 */ /* 0x000fe80000000004 */
[----:B------:R2:W-:Y:S04]  /*7be0*/  @P1 SYNCS.ARRIVE.TRANS64.RED.A1T0 RZ, [R0+URZ], RZ ;  /* 0x000000ff00ff19a7 */ /* 0x0005e800081004ff */
.L_x_123:
[----:B------:R-:W4:Y:S01]  /*7bf0*/  @P1 SYNCS.PHASECHK.TRANS64.TRYWAIT P0, [R2+URZ+0x30], R3 ;  /* 0x00003003020015a7 */ /* 0x000f2200080011ff */
[----:B------:R-:W-:Y:S01]  /*7c00*/  BSSY B1, `(.L_x_124) ;  /* 0x0000016000017945 */ /* 0x000fe20003800000 */
[----:B----4-:R-:W-:Y:S03]  /*7c10*/  @P1 SEL R74, RZ, 0x1, !P0 ;  /* 0x00000001ff4a1807 */ /* 0x010fe60004000000 */
[----:B------:R-:W-:Y:S05]  /*7c20*/  @!P1 BRA `(.L_x_125) ;  /* 0x00000000004c9947 */ /* 0x000fea0003800000 */
[----:B------:R-:W-:Y:S01]  /*7c30*/  ISETP.NE.AND P0, PT, R74, RZ, PT ;  /* 0x000000ff4a00720c */ /* 0x000fe20003f05270 */
[----:B------:R-:W-:Y:S01]  /*7c40*/  BSSY B0, `(.L_x_126) ;  /* 0x000000b000007945 */ /* 0x000fe20003800000 */
[----:B------:R-:W-:Y:S11]  /*7c50*/  ISETP.NE.AND P1, PT, R75, RZ, PT ;  /* 0x000000ff4b00720c */ /* 0x000ff60003f25270 */
[----:B------:R-:W-:Y:S02]  /*7c60*/  @!UPT UIADD3 URZ, UPT, UPT, URZ, URZ, URZ ;  /* 0x000000fffffff290 */ /* 0x000fe4000fffe0ff */
[C---:B-1----:R-:W-:Y:S01]  /*7c70*/  @P1 IMAD R6, R26.reuse, 0x2000, R65 ;  /* 0x000020001a061824 */ /* 0x042fe200078e0241 */
[C---:B------:R-:W-:Y:S01]  /*7c80*/  @P1 LEA R4, R26.reuse, R63, 0xd ;  /* 0x0000003f1a041211 */ /* 0x040fe200078e68ff */
[C---:B------:R-:W-:Y:S02]  /*7c90*/  @P1 IMAD R5, R26.reuse, 0x2000, R64 ;  /* 0x000020001a051824 */ /* 0x040fe400078e0240 */
[----:B------:R-:W-:Y:S01]  /*7ca0*/  @P1 IMAD R3, R26, 0x2000, R60 ;  /* 0x000020001a031824 */ /* 0x000fe200078e023c */
[----:B------:R-:W-:Y:S06]  /*7cb0*/  @P0 BRA `(.L_x_127) ;  /* 0x00000000000c0947 */ /* 0x000fec0003800000 */
[----:B--2---:R-:W-:Y:S04]  /*7cc0*/  SHF.L.U32 R0, RZ, 0x1f, RZ ;  /* 0x0000001fff007819 */ /* 0x004fe800000006ff */
[----:B------:R-:W1:Y:S02]  /*7cd0*/  SYNCS.PHASECHK.TRANS64.TRYWAIT P0, [R2+URZ+0x30], R0 ;  /* 0x00003000020075a7 */ /* 0x000e6400080011ff */
[----:B-1----:R-:W-:Y:S05]  /*7ce0*/  @!P0 BRA `(.L_x_128) ;  /* 0x0000005400008947 */ /* 0x002fea0003800000 */
.L_x_127:
[----:B------:R-:W-:Y:S05]  /*7cf0*/  BSYNC B0 ;  /* 0x0000000000007941 */ /* 0x000fea0003800000 */
.L_x_126:
[----:B------:R-:W-:Y:S02]  /*7d00*/  ISETP.NE.AND P0, PT, R75, RZ, PT ;  /* 0x000000ff4b00720c */ /* 0x000fe40003f05270 */
[----:B------:R-:W-:Y:S11]  /*7d10*/  IADD3 R26, PT, PT, R26, 0x1, RZ ;  /* 0x000000011a1a7810 */ /* 0x000ff60007ffe0ff */
[----:B------:R4:W1:Y:S04]  /*7d20*/  @P0 LDS.128 R44, [R6] ;  /* 0x00000000062c0984 */ /* 0x0008680000000c00 */
[----:B------:R4:W1:Y:S04]  /*7d30*/  @P0 LDS.128 R40, [R5+0x10] ;  /* 0x0000100005280984 */ /* 0x0008680000000c00 */
[----:B------:R4:W1:Y:S04]  /*7d40*/  @P0 LDS.128 R32, [R4+0x20] ;  /* 0x0000200004200984 */ /* 0x0008680000000c00 */
[----:B------:R4:W1:Y:S02]  /*7d50*/  @P0 LDS.128 R36, [R3+0x30] ;  /* 0x0000300003240984 */ /* 0x0008640000000c00 */
.L_x_125:
[----:B------:R-:W-:Y:S05]  /*7d60*/  BSYNC B1 ;  /* 0x0000000000017941 */ /* 0x000fea0003800000 */
.L_x_124:
[----:B-12---:R-:W-:Y:S05]  /*7d70*/  VIADD R0, R25, 0x10 ;  /* 0x0000001019007836 */ /* 0x006fea0000000000 */
[----:B------:R-:W-:Y:S04]  /*7d80*/  SHF.R.U32.HI R0, RZ, 0x15, R0 ;  /* 0x00000015ff007819 */ /* 0x000fe80000011600 */
[----:B------:R-:W-:Y:S11]  /*7d90*/  LOP3.LUT P0, RZ, R0, 0x3, R53, 0x48, !PT ;  /* 0x0000000300ff7812 */ /* 0x000ff60007804835 */
[----:B------:R-:W-:Y:S02]  /*7da0*/  @!UPT UIADD3 URZ, UPT, UPT, URZ, URZ, URZ ;  /* 0x000000fffffff290 */ /* 0x000fe4000fffe0ff */
[----:B------:R-:W-:Y:S05]  /*7db0*/  @!P0 BRA `(.L_x_129) ;  /* 0x0000000000408947 */ /* 0x000fea0003800000 */
[----:B------:R-:W1:Y:S01]  /*7dc0*/  LDCU.64 UR8, c[0x4][0x70] ;  /* 0x01000e00ff0877ac */ /* 0x000e620008000a00 */
[----:B----4-:R-:W-:Y:S01]  /*7dd0*/  MOV R3, 0x0 ;  /* 0x0000000000037802 */ /* 0x010fe20000000f00 */
[----:B------:R-:W-:Y:S02]  /*7de0*/  HFMA2 R12, -RZ, RZ, 0, 5.9604644775390625e-08 ;  /* 0x00000001ff0c7431 */ /* 0x000fe400000001ff */
[----:B------:R-:W-:Y:S02]  /*7df0*/  IMAD.MOV.U32 R8, RZ, RZ, 0x192 ;  /* 0x00000192ff087424 */ /* 0x000fe400078e00ff */
[----:B------:R-:W-:Y:S01]  /*7e00*/  IMAD.MOV.U32 R13, RZ, RZ, RZ ;  /* 0x000000ffff0d7224 */ /* 0x000fe200078e00ff */
[----:B------:R-:W2:Y:S01]  /*7e10*/  LDCU.64 UR6, c[0x4][0x78] ;  /* 0x01000f00ff0677ac */ /* 0x000ea20008000a00 */
[----:B------:R-:W4:Y:S01]  /*7e20*/  LDC.64 R2, c[0x4][R3] ;  /* 0x0100000003027b82 */ /* 0x000f220000000a00 */
[----:B------:R-:W5:Y:S01]  /*7e30*/  LDCU.64 UR4, c[0x4][0x10] ;  /* 0x01000200ff0477ac */ /* 0x000f620008000a00 */
[----:B-1----:R-:W-:Y:S01]  /*7e40*/  MOV R5, UR9 ;  /* 0x0000000900057c02 */ /* 0x002fe20008000f00 */
[----:B------:R-:W-:Y:S01]  /*7e50*/  IMAD.U32 R4, RZ, RZ, UR8 ;  /* 0x00000008ff047e24 */ /* 0x000fe2000f8e00ff */
[----:B--2---:R-:W-:Y:S01]  /*7e60*/  MOV R7, UR7 ;  /* 0x0000000700077c02 */ /* 0x004fe20008000f00 */
[----:B------:R-:W-:Y:S01]  /*7e70*/  IMAD.U32 R6, RZ, RZ, UR6 ;  /* 0x00000006ff067e24 */ /* 0x000fe2000f8e00ff */
[----:B-----5:R-:W-:Y:S01]  /*7e80*/  MOV R11, UR5 ;  /* 0x00000005000b7c02 */ /* 0x020fe20008000f00 */
[----:B------:R-:W-:Y:S02]  /*7e90*/  IMAD.U32 R10, RZ, RZ, UR4 ;  /* 0x00000004ff0a7e24 */ /* 0x000fe4000f8e00ff */
[----:B------:R-:W-:Y:S07]  /*7ea0*/  LEPC R20, `(.L_x_129) ;  /* 0x000000001014794e */ /* 0x000fee0000000000 */
[----:B---34-:R-:W-:Y:S05]  /*7eb0*/  CALL.ABS.NOINC R2 ;  /* 0x0000000002007343 */ /* 0x018fea0003c00000 */
.L_x_129:
[----:B------:R-:W-:Y:S01]  /*7ec0*/  ISETP.NE.AND P6, PT, R72, RZ, PT ;  /* 0x000000ff4800720c */ /* 0x000fe20003fc5270 */
[----:B------:R-:W-:Y:S05]  /*7ed0*/  WARPSYNC.ALL ;  /* 0x0000000000007948 */ /* 0x000fea0003800000 */
[----:B------:R-:W-:Y:S01]  /*7ee0*/  R2UR UR4, R25 ;  /* 0x00000000190472ca */ /* 0x000fe200000e0000 */
[----:B------:R-:W-:Y:S01]  /*7ef0*/  IMAD.U32 R0, RZ, RZ, UR47 ;  /* 0x0000002fff007e24 */ /* 0x000fe2000f8e00ff */
[----:B------:R-:W-:Y:S01]  /*7f00*/  LOP3.LUT R20, R44, 0xffffe000, RZ, 0xc0, !PT ;  /* 0xffffe0002c147812 */ /* 0x000fe200078ec0ff */
[----:B------:R-:W-:Y:S01]  /*7f10*/  IMAD.U32 R21, RZ, RZ, UR53 ;  /* 0x00000035ff157e24 */ /* 0x000fe2000f8e00ff */
[----:B------:R-:W-:Y:S01]  /*7f20*/  ISETP.NE.AND P0, PT, R67, RZ, PT ;  /* 0x000000ff4300720c */ /* 0x000fe20003f05270 */
[----:B------:R-:W-:Y:S02]  /*7f30*/  BSSY.RECONVERGENT B0, `(.L_x_130) ;  /* 0x0000060000007945 */ /* 0x000fe40003800200 */
[----:B------:R-:W-:Y:S05]  /*7f40*/  @P6 LEA R0, R0, UR43, 0x3 ;  /* 0x0000002b00006c11 */ /* 0x000fea000f8e18ff */
[----:B------:R-:W-:Y:S01]  /*7f50*/  @P6 VIADD R0, R0, 0x50 ;  /* 0x0000005000006836 */ /* 0x000fe20000000000 */
[----:B----4-:R-:W1:Y:S04]  /*7f60*/  LDTM.x16 R4, tmem[UR4+0x10] ;  /* 0x00001004000479ee */ /* 0x010e680008240000 */
[----:B------:R-:W-:Y:S01]  /*7f70*/  @P6 PRMT R21, R21, 0x654, R0 ;  /* 0x0000065415156816 */ /* 0x000fe20000000000 */
[C---:B-1----:R-:W-:Y:S01]  /*7f80*/  FMUL R0, R24.reuse, R4 ;  /* 0x0000000418007220 */ /* 0x042fe20000400000 */
[C---:B------:R-:W-:Y:S01]  /*7f90*/  FMUL R4, R24.reuse, R8 ;  /* 0x0000000818047220 */ /* 0x040fe20000400000 */
[C---:B------:R-:W-:Y:S01]  /*7fa0*/  FMUL R8, R24.reuse, R12 ;  /* 0x0000000c18087220 */ /* 0x040fe20000400000 */
[C---:B------:R-:W-:Y:S01]  /*7fb0*/  FMUL R12, R24.reuse, R16 ;  /* 0x00000010180c7220 */ /* 0x040fe20000400000 */
[----:B------:R-:W-:Y:S01]  /*7fc0*/  LOP3.LUT R16, R45, 0xffffe000, RZ, 0xc0, !PT ;  /* 0xffffe0002d107812 */ /* 0x000fe200078ec0ff */
[C---:B------:R-:W-:Y:S01]  /*7fd0*/  FMUL R2, R24.reuse, R5 ;  /* 0x0000000518027220 */ /* 0x040fe20000400000 */
[C---:B------:R-:W-:Y:S01]  /*7fe0*/  FMUL R3, R24.reuse, R6 ;  /* 0x0000000618037220 */ /* 0x040fe20000400000 */
[----:B------:R-:W-:Y:S01]  /*7ff0*/  FMUL R5, R24, R9 ;  /* 0x0000000918057220 */ /* 0x000fe20000400000 */
[----:B------:R-:W-:Y:S01]  /*8000*/  FFMA R28, R27, R20, R0 ;  /* 0x000000141b1c7223 */ /* 0x000fe20000000000 */
[----:B------:R-:W-:Y:S01]  /*8010*/  LOP3.LUT R0, R46, 0xffffe000, RZ, 0xc0, !PT ;  /* 0xffffe0002e007812 */ /* 0x000fe200078ec0ff */
[C---:B------:R-:W-:Y:S01]  /*8020*/  FMUL R6, R24.reuse, R10 ;  /* 0x0000000a18067220 */ /* 0x040fe20000400000 */
[C---:B------:R-:W-:Y:S01]  /*8030*/  FMUL R9, R24.reuse, R13 ;  /* 0x0000000d18097220 */ /* 0x040fe20000400000 */
[C---:B------:R-:W-:Y:S01]  /*8040*/  FMUL R10, R24.reuse, R14 ;  /* 0x0000000e180a7220 */ /* 0x040fe20000400000 */
[----:B------:R-:W-:Y:S01]  /*8050*/  F2FP.TF32.F32.PACK_B R28, R28 ;  /* 0x0000001cff1c723e */ /* 0x000fe200024050ff */
[C---:B------:R-:W-:Y:S01]  /*8060*/  FMUL R13, R24.reuse, R17 ;  /* 0x00000011180d7220 */ /* 0x040fe20000400000 */
[----:B------:R-:W-:Y:S01]  /*8070*/  LOP3.LUT R17, R47, 0xffffe000, RZ, 0xc0, !PT ;  /* 0xffffe0002f117812 */ /* 0x000fe200078ec0ff */
[----:B------:R-:W-:Y:S01]  /*8080*/  FMUL R14, R24, R18 ;  /* 0x00000012180e7220 */ /* 0x000fe20000400000 */
[----:B------:R-:W-:Y:S01]  /*8090*/  LOP3.LUT R18, R40, 0xffffe000, RZ, 0xc0, !PT ;  /* 0xffffe00028127812 */ /* 0x000fe200078ec0ff */
[----:B------:R-:W-:Y:S01]  /*80a0*/  FFMA R29, R27, R16, R2 ;  /* 0x000000101b1d7223 */ /* 0x000fe20000000002 */
[----:B------:R-:W-:Y:S01]  /*80b0*/  LOP3.LUT R2, R41, 0xffffe000, RZ, 0xc0, !PT ;  /* 0xffffe00029027812 */ /* 0x000fe200078ec0ff */
[----:B------:R-:W-:Y:S01]  /*80c0*/  FMUL R7, R24, R7 ;  /* 0x0000000718077220 */ /* 0x000fe20000400000 */
[----:B------:R-:W-:Y:S01]  /*80d0*/  LOP3.LUT R16, R33, 0xffffe000, RZ, 0xc0, !PT ;  /* 0xffffe00021107812 */ /* 0x000fe200078ec0ff */
[C---:B------:R-:W-:Y:S01]  /*80e0*/  FFMA R30, R27.reuse, R0, R3 ;  /* 0x000000001b1e7223 */ /* 0x040fe20000000003 */
[----:B------:R-:W-:Y:S01]  /*80f0*/  LOP3.LUT R0, R42, 0xffffe000, RZ, 0xc0, !PT ;  /* 0xffffe0002a007812 */ /* 0x000fe200078ec0ff */
[C---:B------:R-:W-:Y:S01]  /*8100*/  FFMA R31, R27.reuse, R17, R7 ;  /* 0x000000111b1f7223 */ /* 0x040fe20000000007 */
[----:B------:R-:W-:Y:S01]  /*8110*/  F2FP.TF32.F32.PACK_B R29, R29 ;  /* 0x0000001dff1d723e */ /* 0x000fe200024050ff */
[C---:B------:R-:W-:Y:S01]  /*8120*/  FFMA R4, R27.reuse, R18, R4 ;  /* 0x000000121b047223 */ /* 0x040fe20000000004 */
[----:B------:R-:W-:Y:S01]  /*8130*/  F2FP.TF32.F32.PACK_B R30, R30 ;  /* 0x0000001eff1e723e */ /* 0x000fe200024050ff */
[----:B------:R-:W-:Y:S01]  /*8140*/  FFMA R5, R27, R2, R5 ;  /* 0x000000021b057223 */ /* 0x000fe20000000005 */
[----:B------:R-:W-:Y:S01]  /*8150*/  LOP3.LUT R2, R43, 0xffffe000, RZ, 0xc0, !PT ;  /* 0xffffe0002b027812 */ /* 0x000fe200078ec0ff */
[----:B------:R-:W-:Y:S01]  /*8160*/  FMUL R11, R24, R11 ;  /* 0x0000000b180b7220 */ /* 0x000fe20000400000 */
[----:B------:R-:W-:Y:S01]  /*8170*/  F2FP.TF32.F32.PACK_B R31, R31 ;  /* 0x0000001fff1f723e */ /* 0x000fe200024050ff */
[C---:B------:R-:W-:Y:S01]  /*8180*/  FFMA R6, R27.reuse, R0, R6 ;  /* 0x000000001b067223 */ /* 0x040fe20000000006 */
[----:B------:R-:W-:Y:S01]  /*8190*/  LOP3.LUT R3, R32, 0xffffe000, RZ, 0xc0, !PT ;  /* 0xffffe00020037812 */ /* 0x000fe200078ec0ff */
[----:B------:R-:W-:Y:S01]  /*81a0*/  FFMA R7, R27, R2, R11 ;  /* 0x000000021b077223 */ /* 0x000fe2000000000b */
[----:B------:R-:W-:Y:S01]  /*81b0*/  F2FP.TF32.F32.PACK_B R4, R4 ;  /* 0x00000004ff04723e */ /* 0x000fe200024050ff */
[----:B------:R1:W-:Y:S01]  /*81c0*/  STS.128 [R65+0x2000], R28 ;  /* 0x0020001c41007388 */ /* 0x0003e20000000c00 */
[----:B------:R-:W-:Y:S01]  /*81d0*/  LOP3.LUT R0, R34, 0xffffe000, RZ, 0xc0, !PT ;  /* 0xffffe00022007812 */ /* 0x000fe200078ec0ff */
[----:B------:R-:W-:Y:S01]  /*81e0*/  FMUL R15, R24, R15 ;  /* 0x0000000f180f7220 */ /* 0x000fe20000400000 */
[----:B------:R-:W-:Y:S01]  /*81f0*/  LOP3.LUT R2, R35, 0xffffe000, RZ, 0xc0, !PT ;  /* 0xffffe00023027812 */ /* 0x000fe200078ec0ff */
[C---:B------:R-:W-:Y:S01]  /*8200*/  FFMA R8, R27.reuse, R3, R8 ;  /* 0x000000031b087223 */ /* 0x040fe20000000008 */
[----:B------:R-:W-:Y:S01]  /*8210*/  F2FP.TF32.F32.PACK_B R5, R5 ;  /* 0x00000005ff05723e */ /* 0x000fe200024050ff */
[C---:B------:R-:W-:Y:S01]  /*8220*/  FFMA R9, R27.reuse, R16, R9 ;  /* 0x000000101b097223 */ /* 0x040fe20000000009 */
[----:B------:R-:W-:Y:S01]  /*8230*/  F2FP.TF32.F32.PACK_B R6, R6 ;  /* 0x00000006ff06723e */ /* 0x000fe200024050ff */
[C---:B------:R-:W-:Y:S01]  /*8240*/  FFMA R10, R27.reuse, R0, R10 ;  /* 0x000000001b0a7223 */ /* 0x040fe2000000000a */
[----:B------:R-:W-:Y:S01]  /*8250*/  F2FP.TF32.F32.PACK_B R7, R7 ;  /* 0x00000007ff07723e */ /* 0x000fe200024050ff */
[----:B------:R-:W-:Y:S01]  /*8260*/  FFMA R11, R27, R2, R15 ;  /* 0x000000021b0b7223 */ /* 0x000fe2000000000f */
[----:B------:R-:W-:Y:S01]  /*8270*/  LOP3.LUT R0, R36, 0xffffe000, RZ, 0xc0, !PT ;  /* 0xffffe00024007812 */ /* 0x000fe200078ec0ff */
[----:B------:R-:W-:Y:S01]  /*8280*/  FMUL R19, R24, R19 ;  /* 0x0000001318137220 */ /* 0x000fe20000400000 */
        /* <DEDUP_REMOVED lines=16> */
[----:B------:R-:W-:Y:S02]  /*8390*/  F2FP.TF32.F32.PACK_B R15, R15 ;  /* 0x0000000fff0f723e */ /* 0x000fe400024050ff */
[----:B------:R-:W-:Y:S02]  /*83a0*/  LEA R0, R26, UR43, 0x3 ;  /* 0x0000002b1a007c11 */ /* 0x000fe4000f8e18ff */
[----:B------:R-:W-:Y:S01]  /*83b0*/  @P6 SHF.L.U32 R2, RZ, 0x1f, RZ ;  /* 0x0000001fff026819 */ /* 0x000fe200000006ff */
        /* <DEDUP_REMOVED lines=9> */
[----:B------:R-:W-:Y:S02]  /*8450*/  UIADD3 UR4, UP0, UPT, UR54, 0x680, URZ ;  /* 0x0000068036047890 */ /* 0x000fe4000ff1e0ff */
[----:B------:R-:W-:Y:S02]  /*8460*/  UIADD3 UR13, UPT, UPT, UR49, 0x10, URZ ;  /* 0x00000010310d7890 */ /* 0x000fe4000fffe0ff */
[----:B------:R-:W-:Y:S02]  /*8470*/  UIADD3 UR12, UPT, UPT, UR43, 0x2200, URZ ;  /* 0x000022002b0c7890 */ /* 0x000fe4000fffe0ff */
[----:B------:R-:W-:Y:S01]  /*8480*/  UIADD3.X UR5, UPT, UPT, URZ, UR55, URZ, UP0, !UPT ;  /* 0x00000037ff057290 */ /* 0x000fe200087fe4ff */
[----:B------:R-:W-:Y:S01]  /*8490*/  UMOV UR14, UR50 ;  /* 0x00000032000e7c82 */ /* 0x000fe20008000000 */
[----:B------:R-:W-:Y:S01]  /*84a0*/  UMOV UR15, UR36 ;  /* 0x00000024000f7c82 */ /* 0x000fe20008000000 */
[----:B------:R-:W-:Y:S02]  /*84b0*/  UIADD3 UR9, UPT, UPT, UR49, 0x90, URZ ;  /* 0x0000009031097890 */ /* 0x000fe4000fffe0ff */
[----:B------:R-:W-:Y:S01]  /*84c0*/  UIADD3 UR8, UPT, UPT, UR43, 0x3200, URZ ;  /* 0x000032002b087890 */ /* 0x000fe2000fffe0ff */
[----:B------:R-:W-:Y:S03]  /*84d0*/  UMOV UR10, UR50 ;  /* 0x00000032000a7c82 */ /* 0x000fe60008000000 */
[----:B------:R2:W-:Y:S01]  /*84e0*/  UTMASTG.3D [UR12], [UR4] ;  /* 0x0000000c040073b5 */ /* 0x0005e20008010000 */
[----:B------:R-:W-:Y:S04]  /*84f0*/  UMOV UR11, UR36 ;  /* 0x00000024000b7c82 */ /* 0x000fe80008000000 */
[----:B------:R2:W-:Y:S01]  /*8500*/  UTMASTG.3D [UR8], [UR4] ;  /* 0x00000008040073b5 */ /* 0x0005e20008010000 */
[----:B------:R0:W-:Y:S01]  /*8510*/  UTMACMDFLUSH ;  /* 0x00000000000079b7 */ /* 0x0001e20000000000 */
[----:B--2---:R-:W-:Y:S04]  /*8520*/  DEPBAR.LE SB0, 0x1 ;  /* 0x000080400000791a */ /* 0x004fe80000000000 */
.L_x_131:
[----:B------:R-:W-:Y:S05]  /*8530*/  BSYNC.RECONVERGENT B0 ;  /* 0x0000000000007941 */ /* 0x000fea0003800200 */
.L_x_130:
[----:B------:R-:W-:Y:S01]  /*8540*/  BAR.SYNC.DEFER_BLOCKING 0x1, 0x80 ;  /* 0x0042000000007b1d */ /* 0x000fe20000010000 */
[----:B------:R-:W-:Y:S04]  /*8550*/  UIADD3 UR4, UPT, UPT, UR47, 0x1, URZ ;  /* 0x000000012f047890 */ /* 0x000fe8000fffe0ff */
[----:B------:R-:W-:Y:S04]  /*8560*/  UISETP.NE.AND UP0, UPT, UR4, 0x4, UPT ;  /* 0x000000040400788c */ /* 0x000fe8000bf05270 */
[----:B------:R-:W-:Y:S01]  /*8570*/  USEL UR46, UR4, URZ, UP0 ;  /* 0x000000ff042e7287 */ /* 0x000fe20008000000 */
[----:B------:R2:W-:Y:S01]  /*8580*/  @P6 SYNCS.ARRIVE.TRANS64.RED.A1T0 RZ, [R21+URZ], RZ ;  /* 0x000000ff15ff69a7 */ /* 0x0005e200081004ff */
[----:B------:R-:W-:Y:S01]  /*8590*/  BSSY B1, `(.L_x_132) ;  /* 0x0000017000017945 */ /* 0x000fe20003800000 */
[----:B------:R-:W4:Y:S02]  /*85a0*/  @P6 SYNCS.PHASECHK.TRANS64.TRYWAIT P0, [R0+URZ+0x30], R2 ;  /* 0x00003002000065a7 */ /* 0x000f2400080011ff */
[----:B----4-:R-:W-:Y:S01]  /*85b0*/  @P6 SEL R74, RZ, 0x1, !P0 ;  /* 0x00000001ff4a6807 */ /* 0x010fe20004000000 */
[----:B--2---:R-:W-:Y:S06]  /*85c0*/  @!P6 BRA `(.L_x_133) ;  /* 0x00000000004ce947 */ /* 0x004fec0003800000 */
        /* <DEDUP_REMOVED lines=9> */
[----:B------:R-:W-:Y:S04]  /*8660*/  SHF.L.U32 R6, RZ, 0x1f, RZ ;  /* 0x0000001fff067819 */ /* 0x000fe800000006ff */
[----:B------:R-:W1:Y:S02]  /*8670*/  SYNCS.PHASECHK.TRANS64.TRYWAIT P0, [R0+URZ+0x30], R6 ;  /* 0x00003006000075a7 */ /* 0x000e6400080011ff */
[----:B-1----:R-:W-:Y:S05]  /*8680*/  @!P0 BRA `(.L_x_136) ;  /* 0x0000004800ac8947 */ /* 0x002fea0003800000 */
.L_x_135:
[----:B------:R-:W-:Y:S05]  /*8690*/  BSYNC B0 ;  /* 0x0000000000007941 */ /* 0x000fea0003800000 */
.L_x_134:
[----:B------:R-:W-:Y:S02]  /*86a0*/  ISETP.NE.AND P0, PT, R75, RZ, PT ;  /* 0x000000ff4b00720c */ /* 0x000fe40003f05270 */
[----:B------:R-:W-:Y:S11]  /*86b0*/  IADD3 R26, PT, PT, R26, 0x1, RZ ;  /* 0x000000011a1a7810 */ /* 0x000ff60007ffe0ff */
[----:B------:R2:W4:Y:S04]  /*86c0*/  @P0 LDS.128 R44, [R5] ;  /* 0x00000000052c0984 */ /* 0x0005280000000c00 */
[----:B------:R2:W1:Y:S04]  /*86d0*/  @P0 LDS.128 R40, [R4+0x10] ;  /* 0x0000100004280984 */ /* 0x0004680000000c00 */
[----:B------:R2:W1:Y:S04]  /*86e0*/  @P0 LDS.128 R32, [R3+0x20] ;  /* 0x0000200003200984 */ /* 0x0004680000000c00 */
[----:B------:R2:W1:Y:S02]  /*86f0*/  @P0 LDS.128 R36, [R2+0x30] ;  /* 0x0000300002240984 */ /* 0x0004640000000c00 */
.L_x_133:
[----:B------:R-:W-:Y:S05]  /*8700*/  BSYNC B1 ;  /* 0x0000000000017941 */ /* 0x000fea0003800000 */
.L_x_132:
[----:B-1----:R-:W-:Y:S05]  /*8710*/  VIADD R0, R25, 0x20 ;  /* 0x0000002019007836 */ /* 0x002fea0000000000 */
[----:B------:R-:W-:Y:S04]  /*8720*/  SHF.R.U32.HI R0, RZ, 0x15, R0 ;  /* 0x00000015ff007819 */ /* 0x000fe80000011600 */
[----:B------:R-:W-:Y:S11]  /*8730*/  LOP3.LUT P0, RZ, R0, 0x3, R53, 0x48, !PT ;  /* 0x0000000300ff7812 */ /* 0x000ff60007804835 */
[----:B------:R-:W-:Y:S02]  /*8740*/  @!UPT UIADD3 URZ, UPT, UPT, URZ, URZ, URZ ;  /* 0x000000fffffff290 */ /* 0x000fe4000fffe0ff */
[----:B------:R-:W-:Y:S05]  /*8750*/  @!P0 BRA `(.L_x_137) ;  /* 0x0000000000408947 */ /* 0x000fea0003800000 */
[----:B------:R-:W1:Y:S01]  /*8760*/  LDCU.64 UR8, c[0x4][0x70] ;  /* 0x01000e00ff0877ac */ /* 0x000e620008000a00 */
[----:B--2---:R-:W-:Y:S01]  /*8770*/  MOV R3, 0x0 ;  /* 0x0000000000037802 */ /* 0x004fe20000000f00 */
[----:B------:R-:W-:Y:S02]  /*8780*/  HFMA2 R12, -RZ, RZ, 0, 5.9604644775390625e-08 ;  /* 0x00000001ff0c7431 */ /* 0x000fe400000001ff */
[----:B------:R-:W-:Y:S02]  /*8790*/  IMAD.MOV.U32 R8, RZ, RZ, 0x192 ;  /* 0x00000192ff087424 */ /* 0x000fe400078e00ff */
[----:B------:R-:W-:Y:S01]  /*87a0*/  IMAD.MOV.U32 R13, RZ, RZ, RZ ;  /* 0x000000ffff0d7224 */ /* 0x000fe200078e00ff */
[----:B------:R-:W2:Y:S01]  /*87b0*/  LDCU.64 UR6, c[0x4][0x78] ;  /* 0x01000f00ff0677ac */ /* 0x000ea20008000a00 */
[----:B------:R-:W3:Y:S01]  /*87c0*/  LDC.64 R2, c[0x4][R3] ;  /* 0x0100000003027b82 */ /* 0x000ee20000000a00 */
        /* <DEDUP_REMOVED lines=9> */
.L_x_137:
[----:B------:R-:W-:Y:S01]  /*8860*/  ISETP.NE.AND P6, PT, R72, RZ, PT ;  /* 0x000000ff4800720c */ /* 0x000fe20003fc5270 */
[----:B------:R-:W-:Y:S05]  /*8870*/  WARPSYNC.ALL ;  /* 0x0000000000007948 */ /* 0x000fea0003800000 */
[----:B------:R-:W-:Y:S01]  /*8880*/  R2UR UR4, R25 ;  /* 0x00000000190472ca */ /* 0x000fe200000e0000 */
[----:B------:R-:W-:Y:S01]  /*8890*/  IMAD.U32 R0, RZ, RZ, UR46 ;  /* 0x0000002eff007e24 */ /* 0x000fe2000f8e00ff */
[----:B----4-:R-:W-:Y:S01]  /*88a0*/  LOP3.LUT R20, R44, 0xffffe000, RZ, 0xc0, !PT ;  /* 0xffffe0002c147812 */ /* 0x010fe200078ec0ff */
[----:B------:R-:W-:Y:S01]  /*88b0*/  IMAD.U32 R21, RZ, RZ, UR53 ;  /* 0x00000035ff157e24 */ /* 0x000fe2000f8e00ff */
[----:B------:R-:W-:Y:S01]  /*88c0*/  ISETP.NE.AND P0, PT, R67, RZ, PT ;  /* 0x000000ff4300720c */ /* 0x000fe20003f05270 */
[----:B------:R-:W-:Y:S02]  /*88d0*/  BSSY.RECONVERGENT B0, `(.L_x_138) ;  /* 0x0000060000007945 */ /* 0x000fe40003800200 */
[----:B------:R-:W-:Y:S05]  /*88e0*/  @P6 LEA R0, R0, UR43, 0x3 ;  /* 0x0000002b00006c11 */ /* 0x000fea000f8e18ff */
[----:B------:R-:W-:Y:S01]  /*88f0*/  @P6 VIADD R0, R0, 0x50 ;  /* 0x0000005000006836 */ /* 0x000fe20000000000 */
[----:B--2---:R-:W1:Y:S04]  /*8900*/  LDTM.x16 R4, tmem[UR4+0x20] ;  /* 0x00002004000479ee */ /* 0x004e680008240000 */
        /* <DEDUP_REMOVED lines=92> */
.L_x_139:
[----:B------:R-:W-:Y:S05]  /*8ed0*/  BSYNC.RECONVERGENT B0 ;  /* 0x0000000000007941 */ /* 0x000fea0003800200 */
.L_x_138:
[----:B------:R-:W-:Y:S01]  /*8ee0*/  BAR.SYNC.DEFER_BLOCKING 0x1, 0x80 ;  /* 0x0042000000007b1d */ /* 0x000fe20000010000 */
[----:B------:R-:W-:Y:S01]  /*8ef0*/  UIADD3 UR4, UPT, UPT, UR46, 0x1, URZ ;  /* 0x000000012e047890 */ /* 0x000fe2000fffe0ff */
[----:B------:R-:W-:Y:S03]  /*8f00*/  HFMA2 R76, -RZ, RZ, 0, 0 ;  /* 0x00000000ff4c7431 */ /* 0x000fe600000001ff */
        /* <DEDUP_REMOVED lines=19> */
.L_x_143:
[----:B------:R-:W-:Y:S05]  /*9040*/  BSYNC B0 ;  /* 0x0000000000007941 */ /* 0x000fea0003800000 */
.L_x_142:
[----:B------:R-:W-:Y:S01]  /*9050*/  ISETP.NE.AND P0, PT, R75, RZ, PT ;  /* 0x000000ff4b00720c */ /* 0x000fe20003f05270 */
[----:B------:R-:W-:Y:S11]  /*9060*/  VIADD R26, R26, 0x1 ;  /* 0x000000011a1a7836 */ /* 0x000ff60000000000 */
[----:B------:R-:W-:Y:S01]  /*9070*/  @!UPT UIADD3 URZ, UPT, UPT, URZ, URZ, URZ ;  /* 0x000000fffffff290 */ /* 0x000fe2000fffe0ff */
[----:B------:R2:W4:Y:S04]  /*9080*/  @P0 LDS.128 R44, [R5] ;  /* 0x00000000052c0984 */ /* 0x0005280000000c00 */
[----:B------:R2:W1:Y:S04]  /*9090*/  @P0 LDS.128 R40, [R4+0x10] ;  /* 0x0000100004280984 */ /* 0x0004680000000c00 */
[----:B------:R2:W1:Y:S04]  /*90a0*/  @P0 LDS.128 R32, [R3+0x20] ;  /* 0x0000200003200984 */ /* 0x0004680000000c00 */
[----:B------:R2:W1:Y:S01]  /*90b0*/  @P0 LDS.128 R36, [R2+0x30] ;  /* 0x0000300002240984 */ /* 0x0004620000000c00 */
[C---:B------:R-:W-:Y:S04]  /*90c0*/  ISETP.NE.AND P0, PT, R26.reuse, 0x4, PT ;  /* 0x000000041a00780c */ /* 0x040fe80003f05270 */
[----:B------:R-:W-:Y:S02]  /*90d0*/  SEL R26, R26, RZ, P0 ;  /* 0x000000ff1a1a7207 */ /* 0x000fe40000000000 */
[----:B------:R-:W-:Y:S02]  /*90e0*/  SEL R76, RZ, 0x1, P0 ;  /* 0x00000001ff4c7807 */ /* 0x000fe40000000000 */
.L_x_141:
[----:B------:R-:W-:Y:S05]  /*90f0*/  BSYNC B1 ;  /* 0x0000000000017941 */ /* 0x000fea0003800000 */
.L_x_140:
        /* <DEDUP_REMOVED lines=21> */
.L_x_145:
        /* <DEDUP_REMOVED lines=79> */
[----:B------:R-:W-:Y:S01]  /*9740*/  @P6 SHF.L.U32 R2, R76, 0x1f, RZ ;  /* 0x0000001f4c026819 */ /* 0x000fe200000006ff */
        /* <DEDUP_REMOVED lines=23> */
.L_x_147:
[----:B------:R-:W-:Y:S05]  /*98c0*/  BSYNC.RECONVERGENT B0 ;  /* 0x0000000000007941 */ /* 0x000fea0003800200 */
.L_x_146:
        /* <DEDUP_REMOVED lines=18> */
[----:B------:R-:W-:Y:S04]  /*99f0*/  SHF.L.U32 R6, R76, 0x1f, RZ ;  /* 0x0000001f4c067819 */ /* 0x000fe800000006ff */
[----:B------:R-:W1:Y:S02]  /*9a00*/  SYNCS.PHASECHK.TRANS64.TRYWAIT P0, [R0+URZ+0x30], R6 ;  /* 0x00003006000075a7 */ /* 0x000e6400080011ff */
[----:B-1----:R-:W-:Y:S05]  /*9a10*/  @!P0 BRA `(.L_x_152) ;  /* 0x0000003400f08947 */ /* 0x002fea0003800000 */
.L_x_151:
[----:B------:R-:W-:Y:S05]  /*9a20*/  BSYNC B0 ;  /* 0x0000000000007941 */ /* 0x000fea0003800000 */
.L_x_150:
[----:B------:R-:W-:Y:S01]  /*9a30*/  ISETP.NE.AND P0, PT, R75, RZ, PT ;  /* 0x000000ff4b00720c */ /* 0x000fe20003f05270 */
[----:B------:R-:W-:Y:S11]  /*9a40*/  VIADD R26, R26, 0x1 ;  /* 0x000000011a1a7836 */ /* 0x000ff60000000000 */
[----:B------:R-:W-:Y:S01]  /*9a50*/  @!UPT UIADD3 URZ, UPT, UPT, URZ, URZ, URZ ;  /* 0x000000fffffff290 */ /* 0x000fe2000fffe0ff */
[----:B------:R2:W4:Y:S04]  /*9a60*/  @P0 LDS.128 R44, [R5] ;  /* 0x00000000052c0984 */ /* 0x0005280000000c00 */
[----:B------:R2:W2:Y:S04]  /*9a70*/  @P0 LDS.128 R40, [R4+0x10] ;  /* 0x0000100004280984 */ /* 0x0004a80000000c00 */
[----:B------:R2:W2:Y:S04]  /*9a80*/  @P0 LDS.128 R32, [R3+0x20] ;  /* 0x0000200003200984 */ /* 0x0004a80000000c00 */
[----:B------:R2:W2:Y:S01]  /*9a90*/  @P0 LDS.128 R36, [R2+0x30] ;  /* 0x0000300002240984 */ /* 0x0004a20000000c00 */
[C---:B------:R-:W-:Y:S04]  /*9aa0*/  ISETP.NE.AND P0, PT, R26.reuse, 0x4, PT ;  /* 0x000000041a00780c */ /* 0x040fe80003f05270 */
[----:B-1----:R-:W-:Y:S02]  /*9ab0*/  SEL R0, RZ, 0x1, P0 ;  /* 0x00000001ff007807 */ /* 0x002fe40000000000 */
[----:B------:R-:W-:Y:S02]  /*9ac0*/  SEL R26, R26, RZ, P0 ;  /* 0x000000ff1a1a7207 */ /* 0x000fe40000000000 */
[----:B------:R-:W-:Y:S02]  /*9ad0*/  LOP3.LUT R76, R76, R0, RZ, 0x3c, !PT ;  /* 0x000000004c4c7212 */ /* 0x000fe400078e3cff */
.L_x_149:
[----:B------:R-:W-:Y:S05]  /*9ae0*/  BSYNC B1 ;  /* 0x0000000000017941 */ /* 0x000fea0003800000 */
.L_x_148:
[----:B------:R-:W-:Y:S05]  /*9af0*/  VIADD R0, R25, 0x40 ;  /* 0x0000004019007836 */ /* 0x000fea0000000000 */
[----:B------:R-:W-:Y:S04]  /*9b00*/  SHF.R.U32.HI R0, RZ, 0x15, R0 ;  /* 0x00000015ff007819 */ /* 0x000fe80000011600 */
[----:B------:R-:W-:Y:S11]  /*9b10*/  LOP3.LUT P0, RZ, R0, 0x3, R53, 0x48, !PT ;  /* 0x0000000300ff7812 */ /* 0x000ff60007804835 */
[----:B------:R-:W-:Y:S02]  /*9b20*/  @!UPT UIADD3 URZ, UPT, UPT, URZ, URZ, URZ ;  /* 0x000000fffffff290 */ /* 0x000fe4000fffe0ff */
[----:B------:R-:W-:Y:S05]  /*9b30*/  @!P0 BRA `(.L_x_153) ;  /* 0x0000000000408947 */ /* 0x000fea0003800000 */
[----:B------:R-:W5:Y:S01]  /*9b40*/  LDCU.64 UR8, c[0x4][0x70] ;  /* 0x01000e00ff0877ac */ /* 0x000f620008000a00 */
[----:B--2---:R-:W-:Y:S01]  /*9b50*/  MOV R3, 0x0 ;  /* 0x0000000000037802 */ /* 0x004fe20000000f00 */
[----:B-1----:R-:W-:Y:S02]  /*9b60*/  HFMA2 R12, -RZ, RZ, 0, 5.9604644775390625e-08 ;  /* 0x00000001ff0c7431 */ /* 0x002fe400000001ff */
[----:B------:R-:W-:Y:S02]  /*9b70*/  IMAD.MOV.U32 R8, RZ, RZ, 0x192 ;  /* 0x00000192ff087424 */ /* 0x000fe400078e00ff */
[----:B------:R-:W-:Y:S01]  /*9b80*/  IMAD.MOV.U32 R13, RZ, RZ, RZ ;  /* 0x000000ffff0d7224 */ /* 0x000fe200078e00ff */
[----:B------:R-:W1:Y:S01]  /*9b90*/  LDCU.64 UR6, c[0x4][0x78] ;  /* 0x01000f00ff0677ac */ /* 0x000e620008000a00 */
[----:B------:R-:W2:Y:S01]  /*9ba0*/  LDC.64 R2, c[0x4][R3] ;  /* 0x0100000003027b82 */ /* 0x000ea20000000a00 */
[----:B------:R-:W3:Y:S01]  /*9bb0*/  LDCU.64 UR4, c[0x4][0x10] ;  /* 0x01000200ff0477ac */ /* 0x000ee20008000a00 */
[----:B-----5:R-:W-:Y:S01]  /*9bc0*/  MOV R5, UR9 ;  /* 0x0000000900057c02 */ /* 0x020fe20008000f00 */
[----:B------:R-:W-:Y:S01]  /*9bd0*/  IMAD.U32 R4, RZ, RZ, UR8 ;  /* 0x00000008ff047e24 */ /* 0x000fe2000f8e00ff */
[----:B-1----:R-:W-:Y:S01]  /*9be0*/  MOV R7, UR7 ;  /* 0x0000000700077c02 */ /* 0x002fe20008000f00 */
[----:B------:R-:W-:Y:S01]  /*9bf0*/  IMAD.U32 R6, RZ, RZ, UR6 ;  /* 0x00000006ff067e24 */ /* 0x000fe2000f8e00ff */
[----:B---3--:R-:W-:Y:S01]  /*9c00*/  MOV R11, UR5 ;  /* 0x00000005000b7c02 */ /* 0x008fe20008000f00 */
[----:B------:R-:W-:Y:S02]  /*9c10*/  IMAD.U32 R10, RZ, RZ, UR4 ;  /* 0x00000004ff0a7e24 */ /* 0x000fe4000f8e00ff */
[----:B------:R-:W-:Y:S07]  /*9c20*/  LEPC R20, `(.L_x_153) ;  /* 0x000000001014794e */ /* 0x000fee0000000000 */
[----:B--2-4-:R-:W-:Y:S05]  /*9c30*/  CALL.ABS.NOINC R2 ;  /* 0x0000000002007343 */ /* 0x014fea0003c00000 */
.L_x_153:
        /* <DEDUP_REMOVED lines=10> */
[----:B-12---:R-:W1:Y:S04]  /*9ce0*/  LDTM.x16 R4, tmem[UR4+0x40] ;  /* 0x00004004000479ee */ /* 0x006e680008240000 */
        /* <DEDUP_REMOVED lines=37> */
[----:B------:R1:W-:Y:S01]  /*9f40*/  STS.128 [R65], R28 ;  /* 0x0000001c41007388 */ /* 0x0003e20000000c00 */
        /* <DEDUP_REMOVED lines=40> */
[----:B------:R-:W-:Y:S02]  /*a1d0*/  UIADD3 UR4, UPT, UPT, UR43, 0x200, URZ ;  /* 0x000002002b047890 */ /* 0x000fe4000fffe0ff */
[----:B------:R-:W-:Y:S01]  /*a1e0*/  UIADD3 UR9, UPT, UPT, UR49, 0x40, URZ ;  /* 0x0000004031097890 */ /* 0x000fe2000fffe0ff */
[----:B------:R-:W-:Y:S01]  /*a1f0*/  UMOV UR10, UR50 ;  /* 0x00000032000a7c82 */ /* 0x000fe20008000000 */
[----:B------:R-:W-:Y:S02]  /*a200*/  UMOV UR11, UR36 ;  /* 0x00000024000b7c82 */ /* 0x000fe40008000000 */
[----:B------:R-:W-:Y:S01]  /*a210*/  MOV R57, UR4 ;  /* 0x0000000400397c02 */ /* 0x000fe20008000f00 */
[----:B------:R-:W-:Y:S02]  /*a220*/  UIADD3 UR4, UP0, UPT, UR54, 0x680, URZ ;  /* 0x0000068036047890 */ /* 0x000fe4000ff1e0ff */
[----:B------:R-:W-:Y:S01]  /*a230*/  UIADD3 UR13, UPT, UPT, UR49, 0xc0, URZ ;  /* 0x000000c0310d7890 */ /* 0x000fe2000fffe0ff */
[----:B------:R-:W-:Y:S01]  /*a240*/  R2UR UR8, R57 ;  /* 0x00000000390872ca */ /* 0x000fe200000e0000 */
[----:B------:R-:W-:Y:S02]  /*a250*/  UIADD3.X UR5, UPT, UPT, URZ, UR55, URZ, UP0, !UPT ;  /* 0x00000037ff057290 */ /* 0x000fe400087fe4ff */
[----:B------:R-:W-:Y:S01]  /*a260*/  UIADD3 UR12, UPT, UPT, UR43, 0x1200, URZ ;  /* 0x000012002b0c7890 */ /* 0x000fe2000fffe0ff */
[----:B------:R-:W-:Y:S01]  /*a270*/  UMOV UR14, UR50 ;  /* 0x00000032000e7c82 */ /* 0x000fe20008000000 */
[----:B------:R-:W-:Y:S08]  /*a280*/  UMOV UR15, UR36 ;  /* 0x00000024000f7c82 */ /* 0x000ff00008000000 */
[----:B------:R2:W-:Y:S01]  /*a290*/  UTMASTG.3D [UR8], [UR4] ;  /* 0x00000008040073b5 */ /* 0x0005e20008010000 */
[----:B------:R2:W-:Y:S01]  /*a2a0*/  UTMASTG.3D [UR12], [UR4] ;  /* 0x0000000c040073b5 */ /* 0x0005e20008010000 */
[----:B------:R0:W-:Y:S01]  /*a2b0*/  UTMACMDFLUSH ;  /* 0x00000000000079b7 */ /* 0x0001e20000000000 */
[----:B--2---:R-:W-:Y:S04]  /*a2c0*/  DEPBAR.LE SB0, 0x1 ;  /* 0x000080400000791a */ /* 0x004fe80000000000 */
.L_x_155:
[----:B------:R-:W-:Y:S05]  /*a2d0*/  BSYNC.RECONVERGENT B0 ;  /* 0x0000000000007941 */ /* 0x000fea0003800200 */
.L_x_154:
        /* <DEDUP_REMOVED lines=21> */
.L_x_159:
[----:B------:R-:W-:Y:S05]  /*a430*/  BSYNC B0 ;  /* 0x0000000000007941 */ /* 0x000fea0003800000 */
.L_x_158:
        /* <DEDUP_REMOVED lines=11> */
.L_x_157:
[----:B------:R-:W-:Y:S05]  /*a4f0*/  BSYNC B1 ;  /* 0x0000000000017941 */ /* 0x000fea0003800000 */
.L_x_156:
        /* <DEDUP_REMOVED lines=21> */
.L_x_161:
        /* <DEDUP_REMOVED lines=103> */
.L_x_163:
[----:B------:R-:W-:Y:S05]  /*acc0*/  BSYNC.RECONVERGENT B0 ;  /* 0x0000000000007941 */ /* 0x000fea0003800200 */
.L_x_162:
        /* <DEDUP_REMOVED lines=21> */
.L_x_167:
[----:B------:R-:W-:Y:S05]  /*ae20*/  BSYNC B0 ;  /* 0x0000000000007941 */ /* 0x000fea0003800000 */
.L_x_166:
        /* <DEDUP_REMOVED lines=11> */
.L_x_165:
[----:B------:R-:W-:Y:S05]  /*aee0*/  BSYNC B1 ;  /* 0x0000000000017941 */ /* 0x000fea0003800000 */
.L_x_164:
        /* <DEDUP_REMOVED lines=21> */
.L_x_169:
        /* <DEDUP_REMOVED lines=103> */
.L_x_171:
[----:B------:R-:W-:Y:S05]  /*b6b0*/  BSYNC.RECONVERGENT B0 ;  /* 0x0000000000007941 */ /* 0x000fea0003800200 */
.L_x_170:
        /* <DEDUP_REMOVED lines=21> */
.L_x_175:
[----:B------:R-:W-:Y:S05]  /*b810*/  BSYNC B0 ;  /* 0x0000000000007941 */ /* 0x000fea0003800000 */
.L_x_174:
[----:B------:R-:W-:Y:S11]  /*b820*/  ISETP.NE.AND P0, PT, R75, RZ, PT ;  /* 0x000000ff4b00720c */ /* 0x000ff60003f05270 */
[----:B------:R-:W-:Y:S02]  /*b830*/  @!UPT UIADD3 URZ, UPT, UPT, URZ, URZ, URZ ;  /* 0x000000fffffff290 */ /* 0x000fe4000fffe0ff */
[----:B------:R2:W4:Y:S04]  /*b840*/  @P0 LDS.128 R44, [R4] ;  /* 0x00000000042c0984 */ /* 0x0005280000000c00 */
[----:B------:R2:W1:Y:S04]  /*b850*/  @P0 LDS.128 R40, [R3+0x10] ;  /* 0x0000100003280984 */ /* 0x0004680000000c00 */
[----:B------:R2:W1:Y:S04]  /*b860*/  @P0 LDS.128 R32, [R2+0x20] ;  /* 0x0000200002200984 */ /* 0x0004680000000c00 */
[----:B------:R2:W1:Y:S02]  /*b870*/  @P0 LDS.128 R36, [R26+0x30] ;  /* 0x000030001a240984 */ /* 0x0004640000000c00 */
.L_x_173:
[----:B------:R-:W-:Y:S05]  /*b880*/  BSYNC B1 ;  /* 0x0000000000017941 */ /* 0x000fea0003800000 */
.L_x_172:
        /* <DEDUP_REMOVED lines=21> */
.L_x_177:
[----:B------:R-:W-:Y:S01]  /*b9e0*/  ISETP.NE.AND P0, PT, R67, RZ, PT ;  /* 0x000000ff4300720c */ /* 0x000fe20003f05270 */
[----:B------:R-:W-:Y:S05]  /*b9f0*/  WARPSYNC.ALL ;  /* 0x0000000000007948 */ /* 0x000fea0003800000 */
[----:B------:R-:W-:Y:S01]  /*ba00*/  R2UR UR4, R25 ;  /* 0x00000000190472ca */ /* 0x000fe200000e0000 */
[----:B------:R-:W-:Y:S01]  /*ba10*/  VIADD R73, R73, 0xc0 ;  /* 0x000000c049497836 */ /* 0x000fe20000000000 */
[----:B----4-:R-:W-:Y:S01]  /*ba20*/  LOP3.LUT R0, R44, 0xffffe000, RZ, 0xc0, !PT ;  /* 0xffffe0002c007812 */ /* 0x010fe200078ec0ff */
[----:B------:R-:W-:Y:S01]  /*ba30*/  BSSY.RECONVERGENT B0, `(.L_x_178) ;  /* 0x000005e000007945 */ /* 0x000fe20003800200 */
[----:B--2---:R-:W-:Y:S02]  /*ba40*/  LOP3.LUT R2, R45, 0xffffe000, RZ, 0xc0, !PT ;  /* 0xffffe0002d027812 */ /* 0x004fe400078ec0ff */
[----:B------:R-:W-:Y:S02]  /*ba50*/  LOP3.LUT R3, R46, 0xffffe000, RZ, 0xc0, !PT ;  /* 0xffffe0002e037812 */ /* 0x000fe400078ec0ff */
[----:B------:R-:W-:Y:S02]  /*ba60*/  LOP3.LUT R20, R47, 0xffffe000, RZ, 0xc0, !PT ;  /* 0xffffe0002f147812 */ /* 0x000fe400078ec0ff */
[----:B------:R-:W-:Y:S02]  /*ba70*/  LOP3.LUT R21, R40, 0xffffe000, RZ, 0xc0, !PT ;  /* 0xffffe00028157812 */ /* 0x000fe400078ec0ff */
[----:B------:R-:W-:Y:S01]  /*ba80*/  LOP3.LUT R25, R41, 0xffffe000, RZ, 0xc0, !PT ;  /* 0xffffe00029197812 */ /* 0x000fe200078ec0ff */
[----:B------:R-:W1:Y:S01]  /*ba90*/  LDTM.x16 R4, tmem[UR4+0x70] ;  /* 0x00007004000479ee */ /* 0x000e620008240000 */
[----:B------:R-:W-:Y:S01]  /*baa0*/  LOP3.LUT R26, R42, 0xffffe000, RZ, 0xc0, !PT ;  /* 0xffffe0002a1a7812 */ /* 0x000fe200078ec0ff */
[----:B------:R-:W-:Y:S01]  /*bab0*/  NOP ;  /* 0x0000000000007918 */ /* 0x000fe20000000000 */
[----:B------:R-:W-:Y:S02]  /*bac0*/  LOP3.LUT R28, R43, 0xffffe000, RZ, 0xc0, !PT ;  /* 0xffffe0002b1c7812 */ /* 0x000fe400078ec0ff */
[----:B------:R-:W-:Y:S02]  /*bad0*/  LOP3.LUT R73, R73, 0xfefffff8, RZ, 0xc0, !PT ;  /* 0xfefffff849497812 */ /* 0x000fe400078ec0ff */
[----:B------:R-:W-:Y:S02]  /*bae0*/  LOP3.LUT R29, R32, 0xffffe000, RZ, 0xc0, !PT ;  /* 0xffffe000201d7812 */ /* 0x000fe400078ec0ff */
[----:B------:R-:W-:Y:S01]  /*baf0*/  LOP3.LUT R30, R33, 0xffffe000, RZ, 0xc0, !PT ;  /* 0xffffe000211e7812 */ /* 0x000fe200078ec0ff */
[----:B-1----:R1:W-:Y:S01]  /*bb00*/  SYNCS.ARRIVE.TRANS64.RED.A1T0 RZ, [R73+URZ], RZ ;  /* 0x000000ff49ff79a7 */ /* 0x0023e200081004ff */
[----:B------:R-:W-:Y:S02]  /*bb10*/  LOP3.LUT R31, R34, 0xffffe000, RZ, 0xc0, !PT ;  /* 0xffffe000221f7812 */ /* 0x000fe400078ec0ff */
[----:B------:R-:W-:Y:S02]  /*bb20*/  LOP3.LUT R32, R35, 0xffffe000, RZ, 0xc0, !PT ;  /* 0xffffe00023207812 */ /* 0x000fe400078ec0ff */
[----:B------:R-:W-:Y:S02]  /*bb30*/  LOP3.LUT R33, R36, 0xffffe000, RZ, 0xc0, !PT ;  /* 0xffffe00024217812 */ /* 0x000fe400078ec0ff */
[----:B------:R-:W-:Y:S02]  /*bb40*/  LOP3.LUT R34, R37, 0xffffe000, RZ, 0xc0, !PT ;  /* 0xffffe00025227812 */ /* 0x000fe400078ec0ff */
[----:B------:R-:W-:Y:S02]  /*bb50*/  LOP3.LUT R35, R38, 0xffffe000, RZ, 0xc0, !PT ;  /* 0xffffe00026237812 */ /* 0x000fe400078ec0ff */
[----:B------:R-:W-:Y:S01]  /*bb60*/  LOP3.LUT R36, R39, 0xffffe000, RZ, 0xc0, !PT ;  /* 0xffffe00027247812 */ /* 0x000fe200078ec0ff */
[C---:B------:R-:W-:Y:S01]  /*bb70*/  FMUL R4, R24.reuse, R4 ;  /* 0x0000000418047220 */ /* 0x040fe20000400000 */
[C---:B------:R-:W-:Y:S01]  /*bb80*/  FMUL R5, R24.reuse, R5 ;  /* 0x0000000518057220 */ /* 0x040fe20000400000 */
[C---:B------:R-:W-:Y:S01]  /*bb90*/  FMUL R6, R24.reuse, R6 ;  /* 0x0000000618067220 */ /* 0x040fe20000400000 */
[C---:B------:R-:W-:Y:S01]  /*bba0*/  FMUL R7, R24.reuse, R7 ;  /* 0x0000000718077220 */ /* 0x040fe20000400000 */
[C---:B------:R-:W-:Y:S01]  /*bbb0*/  FFMA R4, R27.reuse, R0, R4 ;  /* 0x000000001b047223 */ /* 0x040fe20000000004 */
[C---:B------:R-:W-:Y:S01]  /*bbc0*/  FFMA R5, R27.reuse, R2, R5 ;  /* 0x000000021b057223 */ /* 0x040fe20000000005 */
[C---:B------:R-:W-:Y:S01]  /*bbd0*/  FFMA R6, R27.reuse, R3, R6 ;  /* 0x000000031b067223 */ /* 0x040fe20000000006 */
[C---:B------:R-:W-:Y:S01]  /*bbe0*/  FFMA R7, R27.reuse, R20, R7 ;  /* 0x000000141b077223 */ /* 0x040fe20000000007 */
[C---:B------:R-:W-:Y:S01]  /*bbf0*/  FMUL R8, R24.reuse, R8 ;  /* 0x0000000818087220 */ /* 0x040fe20000400000 */
[C---:B------:R-:W-:Y:S01]  /*bc00*/  FMUL R9, R24.reuse, R9 ;  /* 0x0000000918097220 */ /* 0x040fe20000400000 */
[C---:B------:R-:W-:Y:S01]  /*bc10*/  FMUL R10, R24.reuse, R10 ;  /* 0x0000000a180a7220 */ /* 0x040fe20000400000 */
[C---:B------:R-:W-:Y:S01]  /*bc20*/  FMUL R11, R24.reuse, R11 ;  /* 0x0000000b180b7220 */ /* 0x040fe20000400000 */
[----:B------:R-:W-:Y:S01]  /*bc30*/  F2FP.TF32.F32.PACK_B R4, R4 ;  /* 0x00000004ff04723e */ /* 0x000fe200024050ff */
[C---:B------:R-:W-:Y:S01]  /*bc40*/  FFMA R8, R27.reuse, R21, R8 ;  /* 0x000000151b087223 */ /* 0x040fe20000000008 */
[----:B------:R-:W-:Y:S01]  /*bc50*/  F2FP.TF32.F32.PACK_B R5, R5 ;  /* 0x00000005ff05723e */ /* 0x000fe200024050ff */
[C---:B------:R-:W-:Y:S01]  /*bc60*/  FFMA R9, R27.reuse, R25, R9 ;  /* 0x000000191b097223 */ /* 0x040fe20000000009 */
[----:B------:R-:W-:Y:S01]  /*bc70*/  F2FP.TF32.F32.PACK_B R6, R6 ;  /* 0x00000006ff06723e */ /* 0x000fe200024050ff */
[C---:B------:R-:W-:Y:S01]  /*bc80*/  FFMA R10, R27.reuse, R26, R10 ;  /* 0x0000001a1b0a7223 */ /* 0x040fe2000000000a */
[----:B------:R-:W-:Y:S01]  /*bc90*/  F2FP.TF32.F32.PACK_B R7, R7 ;  /* 0x00000007ff07723e */ /* 0x000fe200024050ff */
[C---:B------:R-:W-:Y:S01]  /*bca0*/  FFMA R11, R27.reuse, R28, R11 ;  /* 0x0000001c1b0b7223 */ /* 0x040fe2000000000b */
[C---:B------:R-:W-:Y:S01]  /*bcb0*/  FMUL R12, R24.reuse, R12 ;  /* 0x0000000c180c7220 */ /* 0x040fe20000400000 */
[----:B------:R-:W-:Y:S01]  /*bcc0*/  F2FP.TF32.F32.PACK_B R8, R8 ;  /* 0x00000008ff08723e */ /* 0x000fe200024050ff */
[C---:B------:R-:W-:Y:S01]  /*bcd0*/  FMUL R13, R24.reuse, R13 ;  /* 0x0000000d180d7220 */ /* 0x040fe20000400000 */
[----:B------:R1:W-:Y:S01]  /*bce0*/  STS.128 [R65+0x6000], R4 ;  /* 0x0060000441007388 */ /* 0x0003e20000000c00 */
        /* <DEDUP_REMOVED lines=8> */
[C---:B------:R-:W-:Y:S01]  /*bd70*/  FFMA R15, R27.reuse, R32, R15 ;  /* 0x000000201b0f7223 */ /* 0x040fe2000000000f */
[C---:B------:R-:W-:Y:S01]  /*bd80*/  FMUL R16, R24.reuse, R16 ;  /* 0x0000001018107220 */ /* 0x040fe20000400000 */
[----:B------:R-:W-:Y:S01]  /*bd90*/  F2FP.TF32.F32.PACK_B R12, R12 ;  /* 0x0000000cff0c723e */ /* 0x000fe200024050ff */
[----:B------:R1:W-:Y:S01]  /*bda0*/  STS.128 [R64+0x6010], R8 ;  /* 0x0060100840007388 */ /* 0x0003e20000000c00 */
[C---:B------:R-:W-:Y:S01]  /*bdb0*/  FMUL R17, R24.reuse, R17 ;  /* 0x0000001118117220 */ /* 0x040fe20000400000 */
[C---:B------:R-:W-:Y:S01]  /*bdc0*/  FMUL R18, R24.reuse, R18 ;  /* 0x0000001218127220 */ /* 0x040fe20000400000 */
[----:B------:R-:W-:Y:S01]  /*bdd0*/  FMUL R19, R24, R19 ;  /* 0x0000001318137220 */ /* 0x000fe20000400000 */
[----:B------:R-:W-:Y:S01]  /*bde0*/  F2FP.TF32.F32.PACK_B R13, R13 ;  /* 0x0000000dff0d723e */ /* 0x000fe200024050ff */
[C---:B------:R-:W-:Y:S01]  /*bdf0*/  FFMA R16, R27.reuse, R33, R16 ;  /* 0x000000211b107223 */ /* 0x040fe20000000010 */
[----:B------:R-:W-:Y:S01]  /*be00*/  F2FP.TF32.F32.PACK_B R14, R14 ;  /* 0x0000000eff0e723e */ /* 0x000fe200024050ff */
[C---:B------:R-:W-:Y:S01]  /*be10*/  FFMA R17, R27.reuse, R34, R17 ;  /* 0x000000221b117223 */ /* 0x040fe20000000011 */
[----:B------:R-:W-:Y:S01]  /*be20*/  F2FP.TF32.F32.PACK_B R15, R15 ;  /* 0x0000000fff0f723e */ /* 0x000fe200024050ff */
[C---:B------:R-:W-:Y:S01]  /*be30*/  FFMA R18, R27.reuse, R35, R18 ;  /* 0x000000231b127223 */ /* 0x040fe20000000012 */
[----:B------:R-:W-:Y:S01]  /*be40*/  FFMA R19, R27, R36, R19 ;  /* 0x000000241b137223 */ /* 0x000fe20000000013 */
[----:B------:R-:W-:Y:S02]  /*be50*/  F2FP.TF32.F32.PACK_B R16, R16 ;  /* 0x00000010ff10723e */ /* 0x000fe400024050ff */
[----:B------:R1:W-:Y:S01]  /*be60*/  STS.128 [R63+0x6020], R12 ;  /* 0x0060200c3f007388 */ /* 0x0003e20000000c00 */
[----:B------:R-:W-:Y:S02]  /*be70*/  F2FP.TF32.F32.PACK_B R17, R17 ;  /* 0x00000011ff11723e */ /* 0x000fe400024050ff */
        /* <DEDUP_REMOVED lines=25> */
.L_x_179:
[----:B------:R-:W-:Y:S05]  /*c010*/  BSYNC.RECONVERGENT B0 ;  /* 0x0000000000007941 */ /* 0x000fea0003800200 */
.L_x_178:
[----:B------:R-:W-:Y:S01]  /*c020*/  BAR.SYNC.DEFER_BLOCKING 0x1, 0x80 ;  /* 0x0042000000007b1d */ /* 0x000fe20000010000 */
[----:B------:R-:W-:Y:S01]  /*c030*/  UISETP.NE.AND UP0, UPT, UR52, -0x8, UPT ;  /* 0xfffffff83400788c */ /* 0x000fe2000bf05270 */
[----:B------:R-:W-:Y:S08]  /*c040*/  IADD3 R22, PT, PT, R22, 0x1, RZ ;  /* 0x0000000116167810 */ /* 0x000ff00007ffe0ff */
[----:B------:R-:W-:Y:S05]  /*c050*/  BRA.U !UP0, `(.L_x_180) ;  /* 0x0000000108287547 */ /* 0x000fea000b800000 */
[----:B------:R-:W-:Y:S01]  /*c060*/  ISETP.NE.AND P0, PT, R72, RZ, PT ;  /* 0x000000ff4800720c */ /* 0x000fe20003f05270 */
[----:B------:R-:W-:Y:S01]  /*c070*/  IMAD.U32 R2, RZ, RZ, UR47 ;  /* 0x0000002fff027e24 */ /* 0x000fe2000f8e00ff */
[----:B------:R-:W-:Y:S01]  /*c080*/  UIADD3 UR4, UPT, UPT, UR47, 0x1, URZ ;  /* 0x000000012f047890 */ /* 0x000fe2000fffe0ff */
[----:B------:R-:W-:Y:S03]  /*c090*/  IMAD.U32 R0, RZ, RZ, UR53 ;  /* 0x00000035ff007e24 */ /* 0x000fe6000f8e00ff */
[----:B------:R-:W-:Y:S04]  /*c0a0*/  UISETP.NE.AND UP0, UPT, UR4, 0x4, UPT ;  /* 0x000000040400788c */ /* 0x000fe8000bf05270 */
[----:B------:R-:W-:Y:S03]  /*c0b0*/  USEL UR47, UR4, URZ, UP0 ;  /* 0x000000ff042f7287 */ /* 0x000fe60008000000 */
[----:B------:R-:W-:Y:S05]  /*c0c0*/  @P0 LEA R2, R2, UR43, 0x3 ;  /* 0x0000002b02020c11 */ /* 0x000fea000f8e18ff */
[----:B------:R-:W-:Y:S05]  /*c0d0*/  @P0 VIADD R2, R2, 0x50 ;  /* 0x0000005002020836 */ /* 0x000fea0000000000 */
[----:B------:R-:W-:Y:S04]  /*c0e0*/  @P0 PRMT R0, R0, 0x654, R2 ;  /* 0x0000065400000816 */ /* 0x000fe80000000002 */
[----:B------:R2:W-:Y:S03]  /*c0f0*/  @P0 SYNCS.ARRIVE.TRANS64.RED.A1T0 RZ, [R0+URZ], RZ ;  /* 0x000000ff00ff09a7 */ /* 0x0005e600081004ff */
.L_x_180:
[----:B------:R-:W-:Y:S01]  /*c100*/  R2UR UR6, R71 ;  /* 0x00000000470672ca */ /* 0x000fe200000e0000 */
[----:B------:R-:W-:Y:S01]  /*c110*/  UIADD3 UR52, UPT, UPT, UR52, 0x8, URZ ;  /* 0x0000000834347890 */ /* 0x000fe2000fffe0ff */
[----:B------:R-:W-:Y:S02]  /*c120*/  R2UR UR5, R54 ;  /* 0x00000000360572ca */ /* 0x000fe400000e0000 */
[----:B------:R-:W-:Y:S02]  /*c130*/  R2UR UR4, R55 ;  /* 0x00000000370472ca */ /* 0x000fe400000e0000 */
[----:B------:R-:W-:Y:S02]  /*c140*/  R2UR UR36, R70 ;  /* 0x00000000462472ca */ /* 0x000fe400000e0000 */
[----:B------:R-:W-:Y:S02]  /*c150*/  ISETP.NE.AND P0, PT, R59, 0x2, PT ;  /* 0x000000023b00780c */ /* 0x000fe40003f05270 */
[----:B------:R-:W-:Y:S02]  /*c160*/  ISETP.NE.AND P1, PT, R22, 0x4, PT ;  /* 0x000000041600780c */ /* 0x000fe40003f25270 */
[----:B------:R-:W-:Y:S01]  /*c170*/  SEL R2, RZ, 0x1, P0 ;  /* 0x00000001ff027807 */ /* 0x000fe20000000000 */
[----:B------:R-:W-:Y:S01]  /*c180*/  UISETP.NE.AND UP0, UPT, UR6, URZ, UPT ;  /* 0x000000ff0600728c */ /* 0x000fe2000bf05270 */
[----:B--2---:R-:W-:Y:S01]  /*c190*/  SEL R0, RZ, 0x1, P1 ;  /* 0x00000001ff007807 */ /* 0x004fe20000800000 */
[----:B------:R-:W-:Y:S01]  /*c1a0*/  UIADD3 UR24, UPT, UPT, UR37, UR5, URZ ;  /* 0x0000000525187290 */ /* 0x000fe2000fffe0ff */
[----:B------:R-:W-:Y:S01]  /*c1b0*/  LOP3.LUT R61, R61, R2, RZ, 0x3c, !PT ;  /* 0x000000023d3d7212 */ /* 0x000fe200078e3cff */
[----:B------:R-:W-:Y:S01]  /*c1c0*/  UIADD3 UR20, UPT, UPT, UR38, UR4, URZ ;  /* 0x0000000426147290 */ /* 0x000fe2000fffe0ff */
[----:B------:R-:W-:Y:S02]  /*c1d0*/  LOP3.LUT R62, R62, R0, RZ, 0x3c, !PT ;  /* 0x000000003e3e7212 */ /* 0x000fe400078e3cff */
[----:B------:R-:W-:Y:S02]  /*c1e0*/  SEL R59, R59, RZ, P0 ;  /* 0x000000ff3b3b7207 */ /* 0x000fe40000000000 */
[----:B------:R-:W-:Y:S01]  /*c1f0*/  SEL R22, R22, RZ, P1 ;  /* 0x000000ff16167207 */ /* 0x000fe20000800000 */
[----:B------:R-:W-:Y:S06]  /*c200*/  BRA.U UP0, `(.L_x_181) ;  /* 0xffffffa1009c7547 */ /* 0x000fec000b83ffff */
[----:B------:R-:W-:-:S13]  /*c210*/  R2UR UR4, R56 ;  /* 0x00000000380472ca */ /* 0x000fda00000e0000 */
[----:B------:R-:W-:-:S09]  /*c220*/  UISETP.NE.AND UP0, UPT, UR4, URZ, UPT ;  /* 0x000000ff0400728c */ /* 0x000fd2000bf05270 */
[----:B------:R-:W-:Y:S05]  /*c230*/  BRA.U !UP0, `(.L_x_182) ;  /* 0x0000000108487547 */ /* 0x000fea000b800000 */
[----:B------:R-:W2:Y:S02]  /*c240*/  LDCU.64 UR4, c[0x0][0x890] ;  /* 0x00011200ff0477ac */ /* 0x000ea40008000a00 */
[----:B--2---:R-:W-:-:S04]  /*c250*/  UISETP.NE.U32.AND UP0, UPT, UR4, URZ, UPT ;  /* 0x000000ff0400728c */ /* 0x004fc8000bf05070 */
[----:B------:R-:W-:-:S09]  /*c260*/  UISETP.NE.AND.EX UP0, UPT, UR5, URZ, UPT, UP0 ;  /* 0x000000ff0500728c */ /* 0x000fd2000bf05300 */
[----:B------:R-:W-:Y:S05]  /*c270*/  BRA.U UP0, `(.L_x_183) ;  /* 0x00000001000c7547 */ /* 0x000fea000b800000 */
[----:B------:R-:W-:-:S13]  /*c280*/  FSETP.NEU.AND P0, PT, R27, RZ, PT ;  /* 0x000000ff1b00720b */ /* 0x000fda0003f0d000 */
[----:B------:R-:W-:Y:S05]  /*c290*/  @!P0 EXIT ;  /* 0x000000000000894d */ /* 0x000fea0003800000 */
[----:B------:R-:W-:Y:S05]  /*c2a0*/  BRA `(.L_x_182) ;  /* 0x00000000002c7947 */ /* 0x000fea0003800000 */
.L_x_183:
[----:B------:R-:W-:Y:S01]  /*c2b0*/  ISETP.NE.AND P0, PT, R58, RZ, PT ;  /* 0x000000ff3a00720c */ /* 0x000fe20003f05270 */
[----:B------:R-:W-:-:S12]  /*c2c0*/  BSSY.RECONVERGENT B0, `(.L_x_182) ;  /* 0x0000009000007945 */ /* 0x000fd80003800200 */
[----:B------:R-:W-:Y:S05]  /*c2d0*/  @P0 BRA `(.L_x_184) ;  /* 0x0000000000140947 */ /* 0x000fea0003800000 */
[----:B------:R-:W2:Y:S02]  /*c2e0*/  LDCU.64 UR4, c[0x0][0x888] ;  /* 0x00011100ff0477ac */ /* 0x000ea40008000a00 */
[----:B--2---:R-:W-:-:S04]  /*c2f0*/  ISETP.NE.U32.AND P0, PT, RZ, UR4, PT ;  /* 0x00000004ff007c0c */ /* 0x004fc8000bf05070 */
[----:B------:R-:W-:-:S13]  /*c300*/  ISETP.NE.AND.EX P0, PT, RZ, UR5, PT, P0 ;  /* 0x00000005ff007c0c */ /* 0x000fda000bf05300 */
[----:B------:R-:W-:Y:S05]  /*c310*/  @!P0 EXIT ;  /* 0x000000000000894d */ /* 0x000fea0003800000 */
[----:B------:R-:W-:Y:S05]  /*c320*/  BRA `(.L_x_185) ;  /* 0x0000000000087947 */ /* 0x000fea0003800000 */
.L_x_184:
[----:B------:R-:W-:-:S13]  /*c330*/  FSETP.NEU.AND P0, PT, R27, RZ, PT ;  /* 0x000000ff1b00720b */ /* 0x000fda0003f0d000 */
[----:B------:R-:W-:Y:S05]  /*c340*/  @!P0 EXIT ;  /* 0x000000000000894d */ /* 0x000fea0003800000 */
.L_x_185:
[----:B------:R-:W-:Y:S05]  /*c350*/  BSYNC.RECONVERGENT B0 ;  /* 0x0000000000007941 */ /* 0x000fea0003800200 */
.L_x_182:
[----:B------:R-:W-:Y:S01]  /*c360*/  ULEA UR4, UR47, UR43, 0x3 ;  /* 0x0000002b2f047291 */ /* 0x000fe2000f8e18ff */
[----:B------:R-:W-:-:S04]  /*c370*/  DEPBAR.LE SB0, 0x0 ;  /* 0x000080000000791a */ /* 0x000fc80000000000 */
[----:B------:R-:W-:-:S04]  /*c380*/  UIADD3 UR4, UPT, UPT, UR4, 0x50, URZ ;  /* 0x0000005004047890 */ /* 0x000fc8000fffe0ff */
[----:B------:R-:W-:-:S09]  /*c390*/  UPRMT UR4, UR53, 0x654, UR4 ;  /* 0x0000065435047896 */ /* 0x000fd20008000004 */
[----:B------:R-:W-:Y:S01]  /*c3a0*/  SYNCS.ARRIVE.TRANS64.RED.A1T0 RZ, [UR4], RZ ;  /* 0x000000ffffff79a7 */ /* 0x000fe20008100404 */
[----:B------:R-:W-:Y:S05]  /*c3b0*/  EXIT ;  /* 0x000000000000794d */ /* 0x000fea0003800000 */
.L_x_24:
[----:B--2---:R2:W3:Y:S02]  /*c3c0*/  SYNCS.PHASECHK.TRANS64.TRYWAIT P0, [R0+URZ+0xf0], R2 ;  /* 0x0000f002000075a7 */ /* 0x0044e400080011ff */
[----:B---3--:R-:W-:Y:S05]  /*c3d0*/  @!P0 NANOSLEEP.SYNCS 0x989680 ;  /* 0x009896800000895d */ /* 0x008fea0003900000 */
[----:B------:R-:W3:Y:S02]  /*c3e0*/  @!P0 SYNCS.PHASECHK.TRANS64 P0, [R0+URZ+0xf0], R2 ;  /* 0x0000f002000085a7 */ /* 0x000ee400080010ff */
[----:B---3--:R-:W-:Y:S05]  /*c3f0*/  @!P0 BRA `(.L_x_24) ;  /* 0xfffffffc00f08947 */ /* 0x008fea000383ffff */
[----:B------:R-:W-:Y:S05]  /*c400*/  BRA `(.L_x_186) ;  /* 0xffffff5400907947 */ /* 0x000fea000383ffff */
.L_x_27:
[----:B-1----:R-:W-:-:S07]  /*c410*/  MOV R0, UR33 ;  /* 0x0000002100007c02 */ /* 0x002fce0008000f00 */
.L_x_187:
[----:B-1----:R1:W2:Y:S02]  /*c420*/  SYNCS.PHASECHK.TRANS64.TRYWAIT P0, [R0+URZ+0x18], R3 ;  /* 0x00001803000075a7 */ /* 0x0022a400080011ff */
[----:B--2---:R-:W-:Y:S05]  /*c430*/  @!P0 NANOSLEEP.SYNCS 0x989680 ;  /* 0x009896800000895d */ /* 0x004fea0003900000 */
[----:B------:R-:W2:Y:S02]  /*c440*/  @!P0 SYNCS.PHASECHK.TRANS64 P0, [R0+URZ+0x18], R3 ;  /* 0x00001803000085a7 */ /* 0x000ea400080010ff */
[----:B--2---:R-:W-:Y:S05]  /*c450*/  @!P0 BRA `(.L_x_187) ;  /* 0xfffffffc00f08947 */ /* 0x004fea000383ffff */
[----:B------:R-:W-:Y:S05]  /*c460*/  BRA `(.L_x_26) ;  /* 0xffffff5400e87947 */ /* 0x000fea000383ffff */
.L_x_34:
[----:B-1----:R-:W-:-:S07]  /*c470*/  MOV R0, UR7 ;  /* 0x0000000700007c02 */ /* 0x002fce0008000f00 */
.L_x_188:
[----:B-1----:R1:W2:Y:S02]  /*c480*/  SYNCS.PHASECHK.TRANS64.TRYWAIT P0, [R0+URZ+0x18], R3 ;  /* 0x00001803000075a7 */ /* 0x0022a400080011ff */
[----:B--2---:R-:W-:Y:S05]  /*c490*/  @!P0 NANOSLEEP.SYNCS 0x989680 ;  /* 0x009896800000895d */ /* 0x004fea0003900000 */
[----:B------:R-:W2:Y:S02]  /*c4a0*/  @!P0 SYNCS.PHASECHK.TRANS64 P0, [R0+URZ+0x18], R3 ;  /* 0x00001803000085a7 */ /* 0x000ea400080010ff */
[----:B--2---:R-:W-:Y:S05]  /*c4b0*/  @!P0 BRA `(.L_x_188) ;  /* 0xfffffffc00f08947 */ /* 0x004fea000383ffff */
[----:B------:R-:W-:Y:S05]  /*c4c0*/  BRA `(.L_x_33) ;  /* 0xffffff5800dc7947 */ /* 0x000fea000383ffff */
.L_x_41:
[----:B-1----:R1:W2:Y:S02]  /*c4d0*/  SYNCS.PHASECHK.TRANS64.TRYWAIT P0, [R3+URZ+0x80], R0 ;  /* 0x00008000030075a7 */ /* 0x0022a400080011ff */
[----:B--2---:R-:W-:Y:S05]  /*c4e0*/  @!P0 NANOSLEEP.SYNCS 0x989680 ;  /* 0x009896800000895d */ /* 0x004fea0003900000 */
[----:B------:R-:W2:Y:S02]  /*c4f0*/  @!P0 SYNCS.PHASECHK.TRANS64 P0, [R3+URZ+0x80], R0 ;  /* 0x00008000030085a7 */ /* 0x000ea400080010ff */
[----:B--2---:R-:W-:Y:S05]  /*c500*/  @!P0 BRA `(.L_x_41) ;  /* 0xfffffffc00f08947 */ /* 0x004fea000383ffff */
[----:B------:R-:W-:Y:S05]  /*c510*/  BRA `(.L_x_189) ;  /* 0xffffff5c00c47947 */ /* 0x000fea000383ffff */
.L_x_45:
[----:B------:R-:W-:-:S07]  /*c520*/  MOV R0, UR4 ;  /* 0x0000000400007c02 */ /* 0x000fce0008000f00 */
.L_x_190:
[----:B-1----:R1:W2:Y:S02]  /*c530*/  SYNCS.PHASECHK.TRANS64.TRYWAIT P0, [R0+URZ], R2 ;  /* 0x00000002000075a7 */ /* 0x0022a400080011ff */
[----:B--2---:R-:W-:Y:S05]  /*c540*/  @!P0 NANOSLEEP.SYNCS 0x989680 ;  /* 0x009896800000895d */ /* 0x004fea0003900000 */
[----:B------:R-:W2:Y:S02]  /*c550*/  @!P0 SYNCS.PHASECHK.TRANS64 P0, [R0+URZ], R2 ;  /* 0x00000002000085a7 */ /* 0x000ea400080010ff */
[----:B--2---:R-:W-:Y:S05]  /*c560*/  @!P0 BRA `(.L_x_190) ;  /* 0xfffffffc00f08947 */ /* 0x004fea000383ffff */
[----:B------:R-:W-:Y:S05]  /*c570*/  BRA `(.L_x_191) ;  /* 0xffffff6400707947 */ /* 0x000fea000383ffff */
.L_x_46:
[----:B------:R-:W-:-:S07]  /*c580*/  MOV R0, UR5 ;  /* 0x0000000500007c02 */ /* 0x000fce0008000f00 */
.L_x_192:
[----:B-1----:R1:W2:Y:S02]  /*c590*/  SYNCS.PHASECHK.TRANS64.TRYWAIT P0, [R0+URZ], R2 ;  /* 0x00000002000075a7 */ /* 0x0022a400080011ff */
[----:B--2---:R-:W-:Y:S05]  /*c5a0*/  @!P0 NANOSLEEP.SYNCS 0x989680 ;  /* 0x009896800000895d */ /* 0x004fea0003900000 */
[----:B------:R-:W2:Y:S02]  /*c5b0*/  @!P0 SYNCS.PHASECHK.TRANS64 P0, [R0+URZ], R2 ;  /* 0x00000002000085a7 */ /* 0x000ea400080010ff */
[----:B--2---:R-:W-:Y:S05]  /*c5c0*/  @!P0 BRA `(.L_x_192) ;  /* 0xfffffffc00f08947 */ /* 0x004fea000383ffff */
[----:B------:R-:W-:Y:S05]  /*c5d0*/  BRA `(.L_x_193) ;  /* 0xffffff64007c7947 */ /* 0x000fea000383ffff */
.L_x_49:
[----:B-1----:R1:W2:Y:S02]  /*c5e0*/  SYNCS.PHASECHK.TRANS64.TRYWAIT P0, [R0+URZ+0xe0], R4 ;  /* 0x0000e004000075a7 */ /* 0x0022a400080011ff */
[----:B--2---:R-:W-:Y:S05]  /*c5f0*/  @!P0 NANOSLEEP.SYNCS 0x989680 ;  /* 0x009896800000895d */ /* 0x004fea0003900000 */
[----:B------:R-:W2:Y:S02]  /*c600*/  @!P0 SYNCS.PHASECHK.TRANS64 P0, [R0+URZ+0xe0], R4 ;  /* 0x0000e004000085a7 */ /* 0x000ea400080010ff */
[----:B--2---:R-:W-:Y:S05]  /*c610*/  @!P0 BRA `(.L_x_49) ;  /* 0xfffffffc00f08947 */ /* 0x004fea000383ffff */
[----:B------:R-:W-:Y:S05]  /*c620*/  BRA `(.L_x_194) ;  /* 0xffffff6400d87947 */ /* 0x000fea000383ffff */
.L_x_50:
[----:B------:R-:W-:-:S07]  /*c630*/  MOV R0, UR4 ;  /* 0x0000000400007c02 */ /* 0x000fce0008000f00 */
.L_x_195:
[----:B-1----:R1:W2:Y:S02]  /*c640*/  SYNCS.PHASECHK.TRANS64.TRYWAIT P0, [R0+URZ+0x90], R5 ;  /* 0x00009005000075a7 */ /* 0x0022a400080011ff */
[----:B--2---:R-:W-:Y:S05]  /*c650*/  @!P0 NANOSLEEP.SYNCS 0x989680 ;  /* 0x009896800000895d */ /* 0x004fea0003900000 */
[----:B------:R-:W2:Y:S02]  /*c660*/  @!P0 SYNCS.PHASECHK.TRANS64 P0, [R0+URZ+0x90], R5 ;  /* 0x00009005000085a7 */ /* 0x000ea400080010ff */
[----:B--2---:R-:W-:Y:S05]  /*c670*/  @!P0 BRA `(.L_x_195) ;  /* 0xfffffffc00f08947 */ /* 0x004fea000383ffff */
[----:B------:R-:W-:Y:S05]  /*c680*/  BRA `(.L_x_196) ;  /* 0xffffff6400e87947 */ /* 0x000fea000383ffff */
.L_x_51:
[----:B-1----:R1:W2:Y:S02]  /*c690*/  SYNCS.PHASECHK.TRANS64.TRYWAIT P1, [R0+URZ+0x80], R4 ;  /* 0x00008004000075a7 */ /* 0x0022a400080211ff */
[----:B--2---:R-:W-:Y:S05]  /*c6a0*/  @!P1 NANOSLEEP.SYNCS 0x989680 ;  /* 0x009896800000995d */ /* 0x004fea0003900000 */
[----:B------:R-:W2:Y:S02]  /*c6b0*/  @!P1 SYNCS.PHASECHK.TRANS64 P1, [R0+URZ+0x80], R4 ;  /* 0x00008004000095a7 */ /* 0x000ea400080210ff */
[----:B--2---:R-:W-:Y:S05]  /*c6c0*/  @!P1 BRA `(.L_x_51) ;  /* 0xfffffffc00f09947 */ /* 0x004fea000383ffff */
[----:B------:R-:W-:Y:S05]  /*c6d0*/  BRA `(.L_x_197) ;  /* 0xffffff6800187947 */ /* 0x000fea000383ffff */
.L_x_54:
[----:B------:R-:W-:-:S07]  /*c6e0*/  MOV R0, UR4 ;  /* 0x0000000400007c02 */ /* 0x000fce0008000f00 */
.L_x_198:
[----:B-1----:R1:W2:Y:S02]  /*c6f0*/  SYNCS.PHASECHK.TRANS64.TRYWAIT P0, [R0+URZ+0x90], R2 ;  /* 0x00009002000075a7 */ /* 0x0022a400080011ff */
[----:B--2---:R-:W-:Y:S05]  /*c700*/  @!P0 NANOSLEEP.SYNCS 0x989680 ;  /* 0x009896800000895d */ /* 0x004fea0003900000 */
[----:B------:R-:W2:Y:S02]  /*c710*/  @!P0 SYNCS.PHASECHK.TRANS64 P0, [R0+URZ+0x90], R2 ;  /* 0x00009002000085a7 */ /* 0x000ea400080010ff */
[----:B--2---:R-:W-:Y:S05]  /*c720*/  @!P0 BRA `(.L_x_198) ;  /* 0xfffffffc00f08947 */ /* 0x004fea000383ffff */
[----:B------:R-:W-:Y:S05]  /*c730*/  BRA `(.L_x_53) ;  /* 0xffffff68006c7947 */ /* 0x000fea000383ffff */
.L_x_63:
[----:B-1----:R-:W-:-:S04]  /*c740*/  MOV R5, UR5 ;  /* 0x0000000500057c02 */ /* 0x002fc80008000f00 */
[----:B------:R1:W2:Y:S03]  /*c750*/  SYNCS.PHASECHK.TRANS64.TRYWAIT P0, [R5+URZ+0x8], R6 ;  /* 0x00000806050075a7 */ /* 0x0002a600080011ff */
[----:B--2---:R-:W-:Y:S05]  /*c760*/  @!P0 NANOSLEEP.SYNCS 0x989680 ;  /* 0x009896800000895d */ /* 0x004fea0003900000 */
[----:B------:R-:W2:Y:S02]  /*c770*/  @!P0 SYNCS.PHASECHK.TRANS64 P0, [R5+URZ+0x8], R6 ;  /* 0x00000806050085a7 */ /* 0x000ea400080010ff */
[----:B--2---:R-:W-:Y:S05]  /*c780*/  @!P0 BRA `(.L_x_63) ;  /* 0xfffffffc00ec8947 */ /* 0x004fea000383ffff */
[----:B------:R-:W-:Y:S05]  /*c790*/  BRA `(.L_x_62) ;  /* 0xffffff6c00207947 */ /* 0x000fea000383ffff */
.L_x_65:
[----:B------:R-:W-:Y:S01]  /*c7a0*/  BSSY B0, `(.L_x_199) ;  /* 0x0000006000007945 */ /* 0x000fe20003800000 */
[----:B------:R-:W-:-:S07]  /*c7b0*/  MOV R15, 0xffffffff ;  /* 0xffffffff000f7802 */ /* 0x000fce0000000f00 */
[----:B-1---5:R-:W-:Y:S05]  /*c7c0*/  WARPSYNC.COLLECTIVE R15, `(.L_x_200) ;  /* 0x000000000f0c7348 */ /* 0x022fea0003c00000 */
[----:B------:R-:W-:Y:S02]  /*c7d0*/  ELECT P6, UR79, PT ;  /* 0x00000000004f782f */ /* 0x000fe400038c0000 */
[----:B------:R-:W-:Y:S01]  /*c7e0*/  MOV R14, UR79 ;  /* 0x0000004f000e7c02 */ /* 0x000fe20008000f00 */
[----:B-1---5:R-:W-:Y:S10]  /*c7f0*/  ENDCOLLECTIVE ;  /* 0x000000000000791b */ /* 0x022ff40003800000 */
.L_x_200:
[----:B------:R-:W-:Y:S05]  /*c800*/  BSYNC B0 ;  /* 0x0000000000007941 */ /* 0x000fea0003800000 */
.L_x_199:
[----:B------:R-:W-:Y:S01]  /*c810*/  PLOP3.LUT P0, PT, P6, PT, PT, 0x80, 0x8 ;  /* 0x000000000008781c */ /* 0x000fe2000370f070 */
[----:B------:R-:W-:-:S12]  /*c820*/  BRA `(.L_x_201) ;  /* 0xffffff6c004c7947 */ /* 0x000fd8000383ffff */
.L_x_67:
[----:B-1----:R-:W-:-:S04]  /*c830*/  MOV R3, UR5 ;  /* 0x0000000500037c02 */ /* 0x002fc80008000f00 */
[----:B------:R1:W2:Y:S03]  /*c840*/  SYNCS.PHASECHK.TRANS64.TRYWAIT P0, [R3+URZ+0x8], R4 ;  /* 0x00000804030075a7 */ /* 0x0002a600080011ff */
[----:B--2---:R-:W-:Y:S05]  /*c850*/  @!P0 NANOSLEEP.SYNCS 0x989680 ;  /* 0x009896800000895d */ /* 0x004fea0003900000 */
[----:B------:R-:W2:Y:S02]  /*c860*/  @!P0 SYNCS.PHASECHK.TRANS64 P0, [R3+URZ+0x8], R4 ;  /* 0x00000804030085a7 */ /* 0x000ea400080010ff */
[----:B--2---:R-:W-:Y:S05]  /*c870*/  @!P0 BRA `(.L_x_67) ;  /* 0xfffffffc00ec8947 */ /* 0x004fea000383ffff */
[----:B------:R-:W-:Y:S05]  /*c880*/  BRA `(.L_x_66) ;  /* 0xffffff6c00507947 */ /* 0x000fea000383ffff */
.L_x_68:
[----:B-1----:R1:W2:Y:S02]  /*c890*/  SYNCS.PHASECHK.TRANS64.TRYWAIT P0, [R0+URZ+0x80], R4 ;  /* 0x00008004000075a7 */ /* 0x0022a400080011ff */
[----:B--2---:R-:W-:Y:S05]  /*c8a0*/  @!P0 NANOSLEEP.SYNCS 0x989680 ;  /* 0x009896800000895d */ /* 0x004fea0003900000 */
[----:B------:R-:W2:Y:S02]  /*c8b0*/  @!P0 SYNCS.PHASECHK.TRANS64 P0, [R0+URZ+0x80], R4 ;  /* 0x00008004000085a7 */ /* 0x000ea400080010ff */
[----:B--2---:R-:W-:Y:S05]  /*c8c0*/  @!P0 BRA `(.L_x_68) ;  /* 0xfffffffc00f08947 */ /* 0x004fea000383ffff */
[----:B------:R-:W-:Y:S05]  /*c8d0*/  BRA `(.L_x_202) ;  /* 0xffffff70005c7947 */ /* 0x000fea000383ffff */
.L_x_70:
[----:B------:R-:W-:-:S07]  /*c8e0*/  MOV R0, UR46 ;  /* 0x0000002e00007c02 */ /* 0x000fce0008000f00 */
.L_x_203:
[----:B-1----:R1:W2:Y:S02]  /*c8f0*/  SYNCS.PHASECHK.TRANS64.TRYWAIT P0, [R0+URZ+0xc0], R4 ;  /* 0x0000c004000075a7 */ /* 0x0022a400080011ff */
[----:B--2---:R-:W-:Y:S05]  /*c900*/  @!P0 NANOSLEEP.SYNCS 0x989680 ;  /* 0x009896800000895d */ /* 0x004fea0003900000 */
[----:B------:R-:W2:Y:S02]  /*c910*/  @!P0 SYNCS.PHASECHK.TRANS64 P0, [R0+URZ+0xc0], R4 ;  /* 0x0000c004000085a7 */ /* 0x000ea400080010ff */
[----:B--2---:R-:W-:Y:S05]  /*c920*/  @!P0 BRA `(.L_x_203) ;  /* 0xfffffffc00f08947 */ /* 0x004fea000383ffff */
[----:B------:R-:W-:Y:S05]  /*c930*/  BRA `(.L_x_204) ;  /* 0xffffff7000a87947 */ /* 0x000fea000383ffff */
.L_x_73:
[----:B------:R-:W-:Y:S07]  /*c940*/  MOV R0, UR7 ;  /* 0x0000000700007c02 */ /* 0x000fee0008000f00 */
.L_x_205:
[----:B-1----:R1:W2:Y:S02]  /*c950*/  SYNCS.PHASECHK.TRANS64.TRYWAIT P0, [R0+URZ], R4 ;  /* 0x00000004000075a7 */ /* 0x0022a400080011ff */
[----:B--2---:R-:W-:Y:S05]  /*c960*/  @!P0 NANOSLEEP.SYNCS 0x989680 ;  /* 0x009896800000895d */ /* 0x004fea0003900000 */
[----:B------:R-:W2:Y:S02]  /*c970*/  @!P0 SYNCS.PHASECHK.TRANS64 P0, [R0+URZ], R4 ;  /* 0x00000004000085a7 */ /* 0x000ea400080010ff */
[----:B--2---:R-:W-:Y:S05]  /*c980*/  @!P0 BRA `(.L_x_205) ;  /* 0xfffffffc00f08947 */ /* 0x004fea000383ffff */
[----:B------:R-:W-:Y:S05]  /*c990*/  BRA `(.L_x_72) ;  /* 0xffffff7000bc7947 */ /* 0x000fea000383ffff */
.L_x_77:
[----:B-1----:R-:W-:-:S07]  /*c9a0*/  MOV R0, UR4 ;  /* 0x0000000400007c02 */ /* 0x002fce0008000f00 */
.L_x_206:
[----:B-1----:R1:W2:Y:S02]  /*c9b0*/  SYNCS.PHASECHK.TRANS64.TRYWAIT P0, [R0+URZ], R2 ;  /* 0x00000002000075a7 */ /* 0x0022a400080011ff */
[----:B--2---:R-:W-:Y:S05]  /*c9c0*/  @!P0 NANOSLEEP.SYNCS 0x989680 ;  /* 0x009896800000895d */ /* 0x004fea0003900000 */
[----:B------:R-:W2:Y:S02]  /*c9d0*/  @!P0 SYNCS.PHASECHK.TRANS64 P0, [R0+URZ], R2 ;  /* 0x00000002000085a7 */ /* 0x000ea400080010ff */
[----:B--2---:R-:W-:Y:S05]  /*c9e0*/  @!P0 BRA `(.L_x_206) ;  /* 0xfffffffc00f08947 */ /* 0x004fea000383ffff */
[----:B------:R-:W-:Y:S05]  /*c9f0*/  BRA `(.L_x_207) ;  /* 0xffffff7800007947 */ /* 0x000fea000383ffff */
.L_x_78:
[----:B------:R-:W-:-:S07]  /*ca00*/  MOV R0, UR5 ;  /* 0x0000000500007c02 */ /* 0x000fce0008000f00 */
.L_x_208:
[----:B-1----:R1:W2:Y:S02]  /*ca10*/  SYNCS.PHASECHK.TRANS64.TRYWAIT P0, [R0+URZ], R3 ;  /* 0x00000003000075a7 */ /* 0x0022a400080011ff */
[----:B--2---:R-:W-:Y:S05]  /*ca20*/  @!P0 NANOSLEEP.SYNCS 0x989680 ;  /* 0x009896800000895d */ /* 0x004fea0003900000 */
[----:B------:R-:W2:Y:S02]  /*ca30*/  @!P0 SYNCS.PHASECHK.TRANS64 P0, [R0+URZ], R3 ;  /* 0x00000003000085a7 */ /* 0x000ea400080010ff */
[----:B--2---:R-:W-:Y:S05]  /*ca40*/  @!P0 BRA `(.L_x_208) ;  /* 0xfffffffc00f08947 */ /* 0x004fea000383ffff */
[----:B------:R-:W-:Y:S05]  /*ca50*/  BRA `(.L_x_209) ;  /* 0xffffff78000c7947 */ /* 0x000fea000383ffff */
.L_x_79:
[----:B------:R-:W-:-:S07]  /*ca60*/  MOV R0, UR5 ;  /* 0x0000000500007c02 */ /* 0x000fce0008000f00 */
.L_x_210:
[----:B-1----:R1:W2:Y:S02]  /*ca70*/  SYNCS.PHASECHK.TRANS64.TRYWAIT P0, [R0+URZ], R3 ;  /* 0x00000003000075a7 */ /* 0x0022a400080011ff */
[----:B--2---:R-:W-:Y:S05]  /*ca80*/  @!P0 NANOSLEEP.SYNCS 0x989680 ;  /* 0x009896800000895d */ /* 0x004fea0003900000 */
[----:B------:R-:W2:Y:S02]  /*ca90*/  @!P0 SYNCS.PHASECHK.TRANS64 P0, [R0+URZ], R3 ;  /* 0x00000003000085a7 */ /* 0x000ea400080010ff */
[----:B--2---:R-:W-:Y:S05]  /*caa0*/  @!P0 BRA `(.L_x_210) ;  /* 0xfffffffc00f08947 */ /* 0x004fea000383ffff */
[----:B------:R-:W-:Y:S05]  /*cab0*/  BRA `(.L_x_211) ;  /* 0xffffff7800187947 */ /* 0x000fea000383ffff */
.L_x_82:
[----:B------:R-:W-:-:S07]  /*cac0*/  MOV R0, UR41 ;  /* 0x0000002900007c02 */ /* 0x000fce0008000f00 */
.L_x_212:
[----:B-1----:R1:W2:Y:S02]  /*cad0*/  SYNCS.PHASECHK.TRANS64.TRYWAIT P1, [R0+URZ+0x100], R2 ;  /* 0x00010002000075a7 */ /* 0x0022a400080211ff */
[----:B--2---:R-:W-:Y:S05]  /*cae0*/  @!P1 NANOSLEEP.SYNCS 0x989680 ;  /* 0x009896800000995d */ /* 0x004fea0003900000 */
[----:B------:R-:W2:Y:S02]  /*caf0*/  @!P1 SYNCS.PHASECHK.TRANS64 P1, [R0+URZ+0x100], R2 ;  /* 0x00010002000095a7 */ /* 0x000ea400080210ff */
[----:B--2---:R-:W-:Y:S05]  /*cb00*/  @!P1 BRA `(.L_x_212) ;  /* 0xfffffffc00f09947 */ /* 0x004fea000383ffff */
[----:B------:R-:W-:Y:S05]  /*cb10*/  BRA `(.L_x_213) ;  /* 0xffffff7800647947 */ /* 0x000fea000383ffff */
.L_x_87:
[----:B--2---:R2:W3:Y:S02]  /*cb20*/  SYNCS.PHASECHK.TRANS64.TRYWAIT P0, [R12+URZ+0x80], R0 ;  /* 0x000080000c0075a7 */ /* 0x0044e400080011ff */
[----:B---3--:R-:W-:Y:S05]  /*cb30*/  @!P0 NANOSLEEP.SYNCS 0x989680 ;  /* 0x009896800000895d */ /* 0x008fea0003900000 */
[----:B------:R-:W3:Y:S02]  /*cb40*/  @!P0 SYNCS.PHASECHK.TRANS64 P0, [R12+URZ+0x80], R0 ;  /* 0x000080000c0085a7 */ /* 0x000ee400080010ff */
[----:B---3--:R-:W-:Y:S05]  /*cb50*/  @!P0 BRA `(.L_x_87) ;  /* 0xfffffffc00f08947 */ /* 0x008fea000383ffff */
[----:B------:R-:W-:Y:S05]  /*cb60*/  BRA `(.L_x_214) ;  /* 0xffffff7c00847947 */ /* 0x000fea000383ffff */
.L_x_90:
[----:B-1----:R-:W-:Y:S07]  /*cb70*/  MOV R0, UR21 ;  /* 0x0000001500007c02 */ /* 0x002fee0008000f00 */
.L_x_215:
[----:B-1----:R1:W2:Y:S02]  /*cb80*/  SYNCS.PHASECHK.TRANS64.TRYWAIT P2, [R0+URZ+0x78], R6 ;  /* 0x00007806000075a7 */ /* 0x0022a400080411ff */
[----:B--2---:R-:W-:Y:S05]  /*cb90*/  @!P2 NANOSLEEP.SYNCS 0x989680 ;  /* 0x009896800000a95d */ /* 0x004fea0003900000 */
[----:B------:R-:W2:Y:S02]  /*cba0*/  @!P2 SYNCS.PHASECHK.TRANS64 P2, [R0+URZ+0x78], R6 ;  /* 0x000078060000a5a7 */ /* 0x000ea400080410ff */
[----:B--2---:R-:W-:Y:S05]  /*cbb0*/  @!P2 BRA `(.L_x_215) ;  /* 0xfffffffc00f0a947 */ /* 0x004fea000383ffff */
[----:B------:R-:W-:Y:S05]  /*cbc0*/  BRA `(.L_x_89) ;  /* 0xffffff8000f07947 */ /* 0x000fea000383ffff */
.L_x_93:
[----:B------:R-:W-:Y:S07]  /*cbd0*/  MOV R0, UR21 ;  /* 0x0000001500007c02 */ /* 0x000fee0008000f00 */
.L_x_216:
[----:B-1----:R1:W2:Y:S02]  /*cbe0*/  SYNCS.PHASECHK.TRANS64.TRYWAIT P0, [R0+URZ+0x50], R10 ;  /* 0x0000500a000075a7 */ /* 0x0022a400080011ff */
[----:B--2---:R-:W-:Y:S05]  /*cbf0*/  @!P0 NANOSLEEP.SYNCS 0x989680 ;  /* 0x009896800000895d */ /* 0x004fea0003900000 */
[----:B------:R-:W2:Y:S02]  /*cc00*/  @!P0 SYNCS.PHASECHK.TRANS64 P0, [R0+URZ+0x50], R10 ;  /* 0x0000500a000085a7 */ /* 0x000ea400080010ff */
[----:B--2---:R-:W-:Y:S05]  /*cc10*/  @!P0 BRA `(.L_x_216) ;  /* 0xfffffffc00f08947 */ /* 0x004fea000383ffff */
[----:B------:R-:W-:Y:S05]  /*cc20*/  BRA `(.L_x_217) ;  /* 0xffffff84004c7947 */ /* 0x000fea000383ffff */
.L_x_94:
[----:B------:R-:W-:Y:S07]  /*cc30*/  MOV R0, UR21 ;  /* 0x0000001500007c02 */ /* 0x000fee0008000f00 */
.L_x_218:
[----:B-1----:R1:W2:Y:S02]  /*cc40*/  SYNCS.PHASECHK.TRANS64.TRYWAIT P0, [R0+URZ+0x58], R10 ;  /* 0x0000580a000075a7 */ /* 0x0022a400080011ff */
[----:B--2---:R-:W-:Y:S05]  /*cc50*/  @!P0 NANOSLEEP.SYNCS 0x989680 ;  /* 0x009896800000895d */ /* 0x004fea0003900000 */
[----:B------:R-:W2:Y:S02]  /*cc60*/  @!P0 SYNCS.PHASECHK.TRANS64 P0, [R0+URZ+0x58], R10 ;  /* 0x0000580a000085a7 */ /* 0x000ea400080010ff */
[----:B--2---:R-:W-:Y:S05]  /*cc70*/  @!P0 BRA `(.L_x_218) ;  /* 0xfffffffc00f08947 */ /* 0x004fea000383ffff */
[----:B------:R-:W-:Y:S05]  /*cc80*/  BRA `(.L_x_219) ;  /* 0xffffff8400a47947 */ /* 0x000fea000383ffff */
.L_x_95:
[----:B------:R-:W-:Y:S07]  /*cc90*/  MOV R0, UR21 ;  /* 0x0000001500007c02 */ /* 0x000fee0008000f00 */
.L_x_220:
[----:B-1----:R1:W2:Y:S02]  /*cca0*/  SYNCS.PHASECHK.TRANS64.TRYWAIT P0, [R0+URZ+0x60], R10 ;  /* 0x0000600a000075a7 */ /* 0x0022a400080011ff */
[----:B--2---:R-:W-:Y:S05]  /*ccb0*/  @!P0 NANOSLEEP.SYNCS 0x989680 ;  /* 0x009896800000895d */ /* 0x004fea0003900000 */
[----:B------:R-:W2:Y:S02]  /*ccc0*/  @!P0 SYNCS.PHASECHK.TRANS64 P0, [R0+URZ+0x60], R10 ;  /* 0x0000600a000085a7 */ /* 0x000ea400080010ff */
[----:B--2---:R-:W-:Y:S05]  /*ccd0*/  @!P0 BRA `(.L_x_220) ;  /* 0xfffffffc00f08947 */ /* 0x004fea000383ffff */
[----:B------:R-:W-:Y:S05]  /*cce0*/  BRA `(.L_x_221) ;  /* 0xffffff8800047947 */ /* 0x000fea000383ffff */
.L_x_96:
[----:B------:R-:W-:Y:S07]  /*ccf0*/  MOV R0, UR21 ;  /* 0x0000001500007c02 */ /* 0x000fee0008000f00 */
.L_x_222:
[----:B-1----:R1:W2:Y:S02]  /*cd00*/  SYNCS.PHASECHK.TRANS64.TRYWAIT P0, [R0+URZ+0x68], R10 ;  /* 0x0000680a000075a7 */ /* 0x0022a400080011ff */
[----:B--2---:R-:W-:Y:S05]  /*cd10*/  @!P0 NANOSLEEP.SYNCS 0x989680 ;  /* 0x009896800000895d */ /* 0x004fea0003900000 */
[----:B------:R-:W2:Y:S02]  /*cd20*/  @!P0 SYNCS.PHASECHK.TRANS64 P0, [R0+URZ+0x68], R10 ;  /* 0x0000680a000085a7 */ /* 0x000ea400080010ff */
[----:B--2---:R-:W-:Y:S05]  /*cd30*/  @!P0 BRA `(.L_x_222) ;  /* 0xfffffffc00f08947 */ /* 0x004fea000383ffff */
[----:B------:R-:W-:Y:S05]  /*cd40*/  BRA `(.L_x_223) ;  /* 0xffffff8800607947 */ /* 0x000fea000383ffff */
.L_x_97:
[----:B------:R-:W-:Y:S07]  /*cd50*/  MOV R0, UR21 ;  /* 0x0000001500007c02 */ /* 0x000fee0008000f00 */
.L_x_224:
[----:B-1----:R1:W2:Y:S02]  /*cd60*/  SYNCS.PHASECHK.TRANS64.TRYWAIT P0, [R0+URZ+0x50], R9 ;  /* 0x00005009000075a7 */ /* 0x0022a400080011ff */
[----:B--2---:R-:W-:Y:S05]  /*cd70*/  @!P0 NANOSLEEP.SYNCS 0x989680 ;  /* 0x009896800000895d */ /* 0x004fea0003900000 */
[----:B------:R-:W2:Y:S02]  /*cd80*/  @!P0 SYNCS.PHASECHK.TRANS64 P0, [R0+URZ+0x50], R9 ;  /* 0x00005009000085a7 */ /* 0x000ea400080010ff */
[----:B--2---:R-:W-:Y:S05]  /*cd90*/  @!P0 BRA `(.L_x_224) ;  /* 0xfffffffc00f08947 */ /* 0x004fea000383ffff */
[----:B------:R-:W-:Y:S05]  /*cda0*/  BRA `(.L_x_225) ;  /* 0xffffff8800c47947 */ /* 0x000fea000383ffff */
.L_x_98:
[----:B------:R-:W-:Y:S07]  /*cdb0*/  MOV R0, UR21 ;  /* 0x0000001500007c02 */ /* 0x000fee0008000f00 */
.L_x_226:
[----:B-1----:R1:W2:Y:S02]  /*cdc0*/  SYNCS.PHASECHK.TRANS64.TRYWAIT P0, [R0+URZ+0x58], R9 ;  /* 0x00005809000075a7 */ /* 0x0022a400080011ff */
[----:B--2---:R-:W-:Y:S05]  /*cdd0*/  @!P0 NANOSLEEP.SYNCS 0x989680 ;  /* 0x009896800000895d */ /* 0x004fea0003900000 */
[----:B------:R-:W2:Y:S02]  /*cde0*/  @!P0 SYNCS.PHASECHK.TRANS64 P0, [R0+URZ+0x58], R9 ;  /* 0x00005809000085a7 */ /* 0x000ea400080010ff */
[----:B--2---:R-:W-:Y:S05]  /*cdf0*/  @!P0 BRA `(.L_x_226) ;  /* 0xfffffffc00f08947 */ /* 0x004fea000383ffff */
[----:B------:R-:W-:Y:S05]  /*ce00*/  BRA `(.L_x_227) ;  /* 0xffffff8c00247947 */ /* 0x000fea000383ffff */
.L_x_99:
[----:B------:R-:W-:Y:S07]  /*ce10*/  MOV R0, UR21 ;  /* 0x0000001500007c02 */ /* 0x000fee0008000f00 */
.L_x_228:
[----:B-1----:R1:W2:Y:S02]  /*ce20*/  SYNCS.PHASECHK.TRANS64.TRYWAIT P0, [R0+URZ+0x60], R9 ;  /* 0x00006009000075a7 */ /* 0x0022a400080011ff */
[----:B--2---:R-:W-:Y:S05]  /*ce30*/  @!P0 NANOSLEEP.SYNCS 0x989680 ;  /* 0x009896800000895d */ /* 0x004fea0003900000 */
[----:B------:R-:W2:Y:S02]  /*ce40*/  @!P0 SYNCS.PHASECHK.TRANS64 P0, [R0+URZ+0x60], R9 ;  /* 0x00006009000085a7 */ /* 0x000ea400080010ff */
[----:B--2---:R-:W-:Y:S05]  /*ce50*/  @!P0 BRA `(.L_x_228) ;  /* 0xfffffffc00f08947 */ /* 0x004fea000383ffff */
[----:B------:R-:W-:Y:S05]  /*ce60*/  BRA `(.L_x_229) ;  /* 0xffffff8c00847947 */ /* 0x000fea000383ffff */
.L_x_100:
[----:B------:R-:W-:Y:S07]  /*ce70*/  MOV R0, UR21 ;  /* 0x0000001500007c02 */ /* 0x000fee0008000f00 */
.L_x_230:
[----:B-1----:R1:W2:Y:S02]  /*ce80*/  SYNCS.PHASECHK.TRANS64.TRYWAIT P0, [R0+URZ+0x68], R9 ;  /* 0x00006809000075a7 */ /* 0x0022a400080011ff */
[----:B--2---:R-:W-:Y:S05]  /*ce90*/  @!P0 NANOSLEEP.SYNCS 0x989680 ;  /* 0x009896800000895d */ /* 0x004fea0003900000 */
[----:B------:R-:W2:Y:S02]  /*cea0*/  @!P0 SYNCS.PHASECHK.TRANS64 P0, [R0+URZ+0x68], R9 ;  /* 0x00006809000085a7 */ /* 0x000ea400080010ff */
[----:B--2---:R-:W-:Y:S05]  /*ceb0*/  @!P0 BRA `(.L_x_230) ;  /* 0xfffffffc00f08947 */ /* 0x004fea000383ffff */
[----:B------:R-:W-:Y:S05]  /*cec0*/  BRA `(.L_x_231) ;  /* 0xffffff8c00e07947 */ /* 0x000fea000383ffff */
.L_x_102:
[----:B------:R-:W-:-:S07]  /*ced0*/  MOV R0, UR21 ;  /* 0x0000001500007c02 */ /* 0x000fce0008000f00 */
.L_x_232:
[----:B-1----:R1:W3:Y:S02]  /*cee0*/  SYNCS.PHASECHK.TRANS64.TRYWAIT P0, [R0+URZ+0x50], R10 ;  /* 0x0000500a000075a7 */ /* 0x0022e400080011ff */
[----:B---3--:R-:W-:Y:S05]  /*cef0*/  @!P0 NANOSLEEP.SYNCS 0x989680 ;  /* 0x009896800000895d */ /* 0x008fea0003900000 */
[----:B------:R-:W3:Y:S02]  /*cf00*/  @!P0 SYNCS.PHASECHK.TRANS64 P0, [R0+URZ+0x50], R10 ;  /* 0x0000500a000085a7 */ /* 0x000ee400080010ff */
[----:B---3--:R-:W-:Y:S05]  /*cf10*/  @!P0 BRA `(.L_x_232) ;  /* 0xfffffffc00f08947 */ /* 0x008fea000383ffff */
[----:B------:R-:W-:Y:S05]  /*cf20*/  BRA `(.L_x_233) ;  /* 0xffffff9000687947 */ /* 0x000fea000383ffff */
.L_x_103:
[----:B-1----:R-:W-:-:S07]  /*cf30*/  MOV R0, UR21 ;  /* 0x0000001500007c02 */ /* 0x002fce0008000f00 */
.L_x_234:
[----:B-1----:R1:W3:Y:S02]  /*cf40*/  SYNCS.PHASECHK.TRANS64.TRYWAIT P0, [R0+URZ+0x58], R10 ;  /* 0x0000580a000075a7 */ /* 0x0022e400080011ff */
[----:B---3--:R-:W-:Y:S05]  /*cf50*/  @!P0 NANOSLEEP.SYNCS 0x989680 ;  /* 0x009896800000895d */ /* 0x008fea0003900000 */
[----:B------:R-:W3:Y:S02]  /*cf60*/  @!P0 SYNCS.PHASECHK.TRANS64 P0, [R0+URZ+0x58], R10 ;  /* 0x0000580a000085a7 */ /* 0x000ee400080010ff */
[----:B---3--:R-:W-:Y:S05]  /*cf70*/  @!P0 BRA `(.L_x_234) ;  /* 0xfffffffc00f08947 */ /* 0x008fea000383ffff */
[----:B------:R-:W-:Y:S05]  /*cf80*/  BRA `(.L_x_235) ;  /* 0xffffff9000587947 */ /* 0x000fea000383ffff */
.L_x_104:
[----:B------:R-:W-:-:S07]  /*cf90*/  MOV R2, UR21 ;  /* 0x0000001500027c02 */ /* 0x000fce0008000f00 */
.L_x_236:
[----:B-1----:R1:W3:Y:S02]  /*cfa0*/  SYNCS.PHASECHK.TRANS64.TRYWAIT P0, [R2+URZ+0x60], R10 ;  /* 0x0000600a020075a7 */ /* 0x0022e400080011ff */
[----:B---3--:R-:W-:Y:S05]  /*cfb0*/  @!P0 NANOSLEEP.SYNCS 0x989680 ;  /* 0x009896800000895d */ /* 0x008fea0003900000 */
[----:B------:R-:W3:Y:S02]  /*cfc0*/  @!P0 SYNCS.PHASECHK.TRANS64 P0, [R2+URZ+0x60], R10 ;  /* 0x0000600a020085a7 */ /* 0x000ee400080010ff */
[----:B---3--:R-:W-:Y:S05]  /*cfd0*/  @!P0 BRA `(.L_x_236) ;  /* 0xfffffffc00f08947 */ /* 0x008fea000383ffff */
[----:B------:R-:W-:Y:S05]  /*cfe0*/  BRA `(.L_x_237) ;  /* 0xffffff90004c7947 */ /* 0x000fea000383ffff */
.L_x_106:
[----:B-1----:R1:W2:Y:S02]  /*cff0*/  SYNCS.PHASECHK.TRANS64.TRYWAIT P0, [R0+URZ+0x80], R2 ;  /* 0x00008002000075a7 */ /* 0x0022a400080011ff */
[----:B--2---:R-:W-:Y:S05]  /*d000*/  @!P0 NANOSLEEP.SYNCS 0x989680 ;  /* 0x009896800000895d */ /* 0x004fea0003900000 */
[----:B------:R-:W2:Y:S02]  /*d010*/  @!P0 SYNCS.PHASECHK.TRANS64 P0, [R0+URZ+0x80], R2 ;  /* 0x00008002000085a7 */ /* 0x000ea400080010ff */
[----:B--2---:R-:W-:Y:S05]  /*d020*/  @!P0 BRA `(.L_x_106) ;  /* 0xfffffffc00f08947 */ /* 0x004fea000383ffff */
[----:B------:R-:W-:Y:S05]  /*d030*/  BRA `(.L_x_238) ;  /* 0xffffff9400247947 */ /* 0x000fea000383ffff */
.L_x_117:
[----:B-1----:R-:W-:Y:S04]  /*d040*/  MOV R2, UR43 ;  /* 0x0000002b00027c02 */ /* 0x002fe80008000f00 */
[----:B------:R1:W3:Y:S03]  /*d050*/  SYNCS.PHASECHK.TRANS64.TRYWAIT P1, [R2+URZ+0x30], R3 ;  /* 0x00003003020075a7 */ /* 0x0002e600080211ff */
[----:B---3--:R-:W-:Y:S05]  /*d060*/  @!P1 NANOSLEEP.SYNCS 0x989680 ;  /* 0x009896800000995d */ /* 0x008fea0003900000 */
[----:B------:R-:W3:Y:S02]  /*d070*/  @!P1 SYNCS.PHASECHK.TRANS64 P1, [R2+URZ+0x30], R3 ;  /* 0x00003003020095a7 */ /* 0x000ee400080210ff */
[----:B---3--:R-:W-:Y:S05]  /*d080*/  @!P1 BRA `(.L_x_117) ;  /* 0xfffffffc00ec9947 */ /* 0x008fea000383ffff */
[----:B------:R-:W-:Y:S05]  /*d090*/  BRA `(.L_x_116) ;  /* 0xffffffa000987947 */ /* 0x000fea000383ffff */
.L_x_119:
[----:B-1----:R1:W4:Y:S02]  /*d0a0*/  SYNCS.PHASECHK.TRANS64.TRYWAIT P0, [R73+URZ+0xa0], R0 ;  /* 0x0000a000490075a7 */ /* 0x00232400080011ff */
[----:B----4-:R-:W-:Y:S05]  /*d0b0*/  @!P0 NANOSLEEP.SYNCS 0x989680 ;  /* 0x009896800000895d */ /* 0x010fea0003900000 */
[----:B------:R-:W4:Y:S02]  /*d0c0*/  @!P0 SYNCS.PHASECHK.TRANS64 P0, [R73+URZ+0xa0], R0 ;  /* 0x0000a000490085a7 */ /* 0x000f2400080010ff */
[----:B----4-:R-:W-:Y:S05]  /*d0d0*/  @!P0 BRA `(.L_x_119) ;  /* 0xfffffffc00f08947 */ /* 0x010fea000383ffff */
[----:B------:R-:W-:Y:S05]  /*d0e0*/  BRA `(.L_x_118) ;  /* 0xffffffa000c07947 */ /* 0x000fea000383ffff */
.L_x_128:
[----:B-1----:R1:W2:Y:S02]  /*d0f0*/  SYNCS.PHASECHK.TRANS64.TRYWAIT P0, [R2+URZ+0x30], R0 ;  /* 0x00003000020075a7 */ /* 0x0022a400080011ff */
[----:B--2---:R-:W-:Y:S05]  /*d100*/  @!P0 NANOSLEEP.SYNCS 0x989680 ;  /* 0x009896800000895d */ /* 0x004fea0003900000 */
[----:B------:R-:W2:Y:S02]  /*d110*/  @!P0 SYNCS.PHASECHK.TRANS64 P0, [R2+URZ+0x30], R0 ;  /* 0x00003000020085a7 */ /* 0x000ea400080010ff */
[----:B--2---:R-:W-:Y:S05]  /*d120*/  @!P0 BRA `(.L_x_128) ;  /* 0xfffffffc00f08947 */ /* 0x004fea000383ffff */
[----:B------:R-:W-:Y:S05]  /*d130*/  BRA `(.L_x_127) ;  /* 0xffffffa800ec7947 */ /* 0x000fea000383ffff */
.L_x_136:
[----:B-1----:R1:W2:Y:S02]  /*d140*/  SYNCS.PHASECHK.TRANS64.TRYWAIT P0, [R0+URZ+0x30], R6 ;  /* 0x00003006000075a7 */ /* 0x0022a400080011ff */
[----:B--2---:R-:W-:Y:S05]  /*d150*/  @!P0 NANOSLEEP.SYNCS 0x989680 ;  /* 0x009896800000895d */ /* 0x004fea0003900000 */
[----:B------:R-:W2:Y:S02]  /*d160*/  @!P0 SYNCS.PHASECHK.TRANS64 P0, [R0+URZ+0x30], R6 ;  /* 0x00003006000085a7 */ /* 0x000ea400080010ff */
[----:B--2---:R-:W-:Y:S05]  /*d170*/  @!P0 BRA `(.L_x_136) ;  /* 0xfffffffc00f08947 */ /* 0x004fea000383ffff */
[----:B------:R-:W-:Y:S05]  /*d180*/  BRA `(.L_x_135) ;  /* 0xffffffb400407947 */ /* 0x000fea000383ffff */
.L_x_144:
[----:B-1----:R1:W2:Y:S02]  /*d190*/  SYNCS.PHASECHK.TRANS64.TRYWAIT P0, [R0+URZ+0x30], R6 ;  /* 0x00003006000075a7 */ /* 0x0022a400080011ff */
[----:B--2---:R-:W-:Y:S05]  /*d1a0*/  @!P0 NANOSLEEP.SYNCS 0x989680 ;  /* 0x009896800000895d */ /* 0x004fea0003900000 */
[----:B------:R-:W2:Y:S02]  /*d1b0*/  @!P0 SYNCS.PHASECHK.TRANS64 P0, [R0+URZ+0x30], R6 ;  /* 0x00003006000085a7 */ /* 0x000ea400080010ff */
[----:B--2---:R-:W-:Y:S05]  /*d1c0*/  @!P0 BRA `(.L_x_144) ;  /* 0xfffffffc00f08947 */ /* 0x004fea000383ffff */
[----:B------:R-:W-:Y:S05]  /*d1d0*/  BRA `(.L_x_143) ;  /* 0xffffffbc00987947 */ /* 0x000fea000383ffff */
.L_x_152:
[----:B-1----:R1:W2:Y:S02]  /*d1e0*/  SYNCS.PHASECHK.TRANS64.TRYWAIT P0, [R0+URZ+0x30], R6 ;  /* 0x00003006000075a7 */ /* 0x0022a400080011ff */
[----:B--2---:R-:W-:Y:S05]  /*d1f0*/  @!P0 NANOSLEEP.SYNCS 0x989680 ;  /* 0x009896800000895d */ /* 0x004fea0003900000 */
[----:B------:R-:W2:Y:S02]  /*d200*/  @!P0 SYNCS.PHASECHK.TRANS64 P0, [R0+URZ+0x30], R6 ;  /* 0x00003006000085a7 */ /* 0x000ea400080010ff */
[----:B--2---:R-:W-:Y:S05]  /*d210*/  @!P0 BRA `(.L_x_152) ;  /* 0xfffffffc00f08947 */ /* 0x004fea000383ffff */
[----:B------:R-:W-:Y:S05]  /*d220*/  BRA `(.L_x_151) ;  /* 0xffffffc400fc7947 */ /* 0x000fea000383ffff */
.L_x_160:
[----:B-1----:R1:W2:Y:S02]  /*d230*/  SYNCS.PHASECHK.TRANS64.TRYWAIT P0, [R0+URZ+0x30], R6 ;  /* 0x00003006000075a7 */ /* 0x0022a400080011ff */
[----:B--2---:R-:W-:Y:S05]  /*d240*/  @!P0 NANOSLEEP.SYNCS 0x989680 ;  /* 0x009896800000895d */ /* 0x004fea0003900000 */
[----:B------:R-:W2:Y:S02]  /*d250*/  @!P0 SYNCS.PHASECHK.TRANS64 P0, [R0+URZ+0x30], R6 ;  /* 0x00003006000085a7 */ /* 0x000ea400080010ff */
[----:B--2---:R-:W-:Y:S05]  /*d260*/  @!P0 BRA `(.L_x_160) ;  /* 0xfffffffc00f08947 */ /* 0x004fea000383ffff */
[----:B------:R-:W-:Y:S05]  /*d270*/  BRA `(.L_x_159) ;  /* 0xffffffd0006c7947 */ /* 0x000fea000383ffff */
.L_x_168:
[----:B-1----:R1:W2:Y:S02]  /*d280*/  SYNCS.PHASECHK.TRANS64.TRYWAIT P0, [R0+URZ+0x30], R6 ;  /* 0x00003006000075a7 */ /* 0x0022a400080011ff */
[----:B--2---:R-:W-:Y:S05]  /*d290*/  @!P0 NANOSLEEP.SYNCS 0x989680 ;  /* 0x009896800000895d */ /* 0x004fea0003900000 */
[----:B------:R-:W2:Y:S02]  /*d2a0*/  @!P0 SYNCS.PHASECHK.TRANS64 P0, [R0+URZ+0x30], R6 ;  /* 0x00003006000085a7 */ /* 0x000ea400080010ff */
[----:B--2---:R-:W-:Y:S05]  /*d2b0*/  @!P0 BRA `(.L_x_168) ;  /* 0xfffffffc00f08947 */ /* 0x004fea000383ffff */
[----:B------:R-:W-:Y:S05]  /*d2c0*/  BRA `(.L_x_167) ;  /* 0xffffffd800d47947 */ /* 0x000fea000383ffff */
.L_x_176:
[----:B-1----:R1:W2:Y:S02]  /*d2d0*/  SYNCS.PHASECHK.TRANS64.TRYWAIT P0, [R0+URZ+0x30], R76 ;  /* 0x0000304c000075a7 */ /* 0x0022a400080011ff */
[----:B--2---:R-:W-:Y:S05]  /*d2e0*/  @!P0 NANOSLEEP.SYNCS 0x989680 ;  /* 0x009896800000895d */ /* 0x004fea0003900000 */
[----:B------:R-:W2:Y:S02]  /*d2f0*/  @!P0 SYNCS.PHASECHK.TRANS64 P0, [R0+URZ+0x30], R76 ;  /* 0x0000304c000085a7 */ /* 0x000ea400080010ff */
[----:B--2---:R-:W-:Y:S05]  /*d300*/  @!P0 BRA `(.L_x_176) ;  /* 0xfffffffc00f08947 */ /* 0x004fea000383ffff */
[----:B------:R-:W-:Y:S05]  /*d310*/  BRA `(.L_x_175) ;  /* 0xffffffe4003c7947 */ /* 0x000fea000383ffff */
        .weak           $__internal_0_$__cuda_sm10x_tcgen05_guardrail_trap_col_being_dealloced_not_returned_by_alloc
        .type           $__internal_0_$__cuda_sm10x_tcgen05_guardrail_trap_col_being_dealloced_not_returned_by_alloc,@function
        .size           $__internal_0_$__cuda_sm10x_tcgen05_guardrail_trap_col_being_dealloced_not_returned_by_alloc,($__internal_1_$__cuda_sm10x_tcgen05_guardrail_trap_phase_invalid_during_alloc - $__internal_0_$__cuda_sm10x_tcgen05_guardrail_trap_col_being_dealloced_not_returned_by_alloc)
$__internal_0_$__cuda_sm10x_tcgen05_guardrail_trap_col_being_dealloced_not_returned_by_alloc:
[----:B------:R-:W-:Y:S05]  /*d320*/  BPT.TRAP 0x1 ;  /* 0x000000040000795c */ /* 0x000fea0000300000 */
[----:B------:R-:W-:-:S04]  /*d330*/  HFMA2 R3, -RZ, RZ, 0, 0 ;  /* 0x00000000ff037431 */ /* 0x000fc800000001ff */
[----:B------:R-:W-:Y:S05]  /*d340*/  RET.REL.NODEC R2 `(_ZN7cutlass13device_kernelINS_4gemm6kernel13GemmUniversalIN4cute5tupleIJiiiiEEENS1_10collective13CollectiveMmaINS1_35MainloopSm100TmaUmmaWarpSpecializedILi3ELi2ELi4ENS5_IJNS4_1CILi2EEESB_NSA_ILi1EEEEEEEENS5_IJNSA_ILi128EEENSA_ILi256EEENSA_ILi64EEEEEENS_10tfloat32_tENS5_IJlSC_lEEESJ_SK_NS4_8TiledMMAINS4_8MMA_AtomIJNS4_23SM100_MMA_TF32_2x1SM_SSISJ_SJ_fLi128ELi256ELNS4_4UMMA5MajorE0ELSP_0ELNSO_7ScaleInE0ELSQ_0EEEEEENS4_6LayoutINS5_IJSC_SC_SC_EEENS5_IJNSA_ILi0EEESV_SV_EEEEENS5_IJNS4_10UnderscoreESY_SY_EEEEENS4_28SM100_TMA_2SM_LOAD_MULTICASTENS4_14ComposedLayoutINS4_7SwizzleILi3ELi4ELi3EEENS4_18smem_ptr_flag_bitsILi32EEENST_INS5_IJNSA_ILi8EEENSA_ILi32EEEEEENS5_IJS18_SC_EEEEEEEvNS4_8identityENS4_18SM100_TMA_2SM_LOADES1C_vS1D_EENS_8epilogue10collective18CollectiveEpilogueINS1G_23Sm100TmaWarpSpecializedILi4ELi2ELi16ELb1ELb0EEEJNS5_IJSH_SG_SH_EEENS5_IJNST_ISH_SC_EENST_INS5_IJNSA_ILi16EEESB_EEENS5_IJSC_SF_EEEEEEEESJ_SK_SJ_SK_NS1G_6fusion15FusionCallbacksIS1K_NS1S_17LinearCombinationISJ_fSJ_fLNS_15FloatRoundStyleE2EEES1L_S1R_JEEENS4_5SM1004TMEM4LOAD26SM100_TMEM_LOAD_32dp32b16xENS4_13SM90_TMA_LOADENS12_INS13_ILi2ELi4ELi3EEES16_NST_INS5_IJS17_S1N_EEENS5_IJS1N_SC_EEEEEEENS4_39AutoVectorizingCopyWithAssumedAlignmentILi128EEENS4_14SM90_TMA_STOREES27_S29_S29_EEEvvEEEEvNT_6ParamsE) ;  /* 0xffffff2c022c7950 */ /* 0x000fea0003c3ffff */
        .weak           $__internal_1_$__cuda_sm10x_tcgen05_guardrail_trap_phase_invalid_during_alloc
        .type           $__internal_1_$__cuda_sm10x_tcgen05_guardrail_trap_phase_invalid_during_alloc,@function
        .size           $__internal_1_$__cuda_sm10x_tcgen05_guardrail_trap_phase_invalid_during_alloc,($__internal_2_$__cuda_sm10x_tcgen05_guardrail_trap_unallocated_columns_being_dealloced - $__internal_1_$__cuda_sm10x_tcgen05_guardrail_trap_phase_invalid_during_alloc)
$__internal_1_$__cuda_sm10x_tcgen05_guardrail_trap_phase_invalid_during_alloc:
[----:B------:R-:W-:Y:S05]  /*d350*/  BPT.TRAP 0x1 ;  /* 0x000000040000795c */ /* 0x000fea0000300000 */
[----:B------:R-:W-:-:S04]  /*d360*/  MOV R5, 0x0 ;  /* 0x0000000000057802 */ /* 0x000fc80000000f00 */
[----:B------:R-:W-:Y:S05]  /*d370*/  RET.REL.NODEC R4 `(_ZN7cutlass13device_kernelINS_4gemm6kernel13GemmUniversalIN4cute5tupleIJiiiiEEENS1_10collective13CollectiveMmaINS1_35MainloopSm100TmaUmmaWarpSpecializedILi3ELi2ELi4ENS5_IJNS4_1CILi2EEESB_NSA_ILi1EEEEEEEENS5_IJNSA_ILi128EEENSA_ILi256EEENSA_ILi64EEEEEENS_10tfloat32_tENS5_IJlSC_lEEESJ_SK_NS4_8TiledMMAINS4_8MMA_AtomIJNS4_23SM100_MMA_TF32_2x1SM_SSISJ_SJ_fLi128ELi256ELNS4_4UMMA5MajorE0ELSP_0ELNSO_7ScaleInE0ELSQ_0EEEEEENS4_6LayoutINS5_IJSC_SC_SC_EEENS5_IJNSA_ILi0EEESV_SV_EEEEENS5_IJNS4_10UnderscoreESY_SY_EEEEENS4_28SM100_TMA_2SM_LOAD_MULTICASTENS4_14ComposedLayoutINS4_7SwizzleILi3ELi4ELi3EEENS4_18smem_ptr_flag_bitsILi32EEENST_INS5_IJNSA_ILi8EEENSA_ILi32EEEEEENS5_IJS18_SC_EEEEEEEvNS4_8identityENS4_18SM100_TMA_2SM_LOADES1C_vS1D_EENS_8epilogue10collective18CollectiveEpilogueINS1G_23Sm100TmaWarpSpecializedILi4ELi2ELi16ELb1ELb0EEEJNS5_IJSH_SG_SH_EEENS5_IJNST_ISH_SC_EENST_INS5_IJNSA_ILi16EEESB_EEENS5_IJSC_SF_EEEEEEEESJ_SK_SJ_SK_NS1G_6fusion15FusionCallbacksIS1K_NS1S_17LinearCombinationISJ_fSJ_fLNS_15FloatRoundStyleE2EEES1L_S1R_JEEENS4_5SM1004TMEM4LOAD26SM100_TMEM_LOAD_32dp32b16xENS4_13SM90_TMA_LOADENS12_INS13_ILi2ELi4ELi3EEES16_NST_INS5_IJS17_S1N_EEENS5_IJS1N_SC_EEEEEEENS4_39AutoVectorizingCopyWithAssumedAlignmentILi128EEENS4_14SM90_TMA_STOREES27_S29_S29_EEEvvEEEEvNT_6ParamsE) ;  /* 0xffffff2c04207950 */ /* 0x000fea0003c3ffff */
        .weak           $__internal_2_$__cuda_sm10x_tcgen05_guardrail_trap_unallocated_columns_being_dealloced
        .type           $__internal_2_$__cuda_sm10x_tcgen05_guardrail_trap_unallocated_columns_being_dealloced,@function
        .size           $__internal_2_$__cuda_sm10x_tcgen05_guardrail_trap_unallocated_columns_being_dealloced,(.L_x_240 - $__internal_2_$__cuda_sm10x_tcgen05_guardrail_trap_unallocated_columns_being_dealloced)
$__internal_2_$__cuda_sm10x_tcgen05_guardrail_trap_unallocated_columns_being_dealloced:
[----:B------:R-:W-:Y:S05]  /*d380*/  BPT.TRAP 0x1 ;  /* 0x000000040000795c */ /* 0x000fea0000300000 */
[----:B------:R-:W-:-:S04]  /*d390*/  HFMA2 R3, -RZ, RZ, 0, 0 ;  /* 0x00000000ff037431 */ /* 0x000fc800000001ff */
[----:B------:R-:W-:Y:S05]  /*d3a0*/  RET.REL.NODEC R2 `(_ZN7cutlass13device_kernelINS_4gemm6kernel13GemmUniversalIN4cute5tupleIJiiiiEEENS1_10collective13CollectiveMmaINS1_35MainloopSm100TmaUmmaWarpSpecializedILi3ELi2ELi4ENS5_IJNS4_1CILi2EEESB_NSA_ILi1EEEEEEEENS5_IJNSA_ILi128EEENSA_ILi256EEENSA_ILi64EEEEEENS_10tfloat32_tENS5_IJlSC_lEEESJ_SK_NS4_8TiledMMAINS4_8MMA_AtomIJNS4_23SM100_MMA_TF32_2x1SM_SSISJ_SJ_fLi128ELi256ELNS4_4UMMA5MajorE0ELSP_0ELNSO_7ScaleInE0ELSQ_0EEEEEENS4_6LayoutINS5_IJSC_SC_SC_EEENS5_IJNSA_ILi0EEESV_SV_EEEEENS5_IJNS4_10UnderscoreESY_SY_EEEEENS4_28SM100_TMA_2SM_LOAD_MULTICASTENS4_14ComposedLayoutINS4_7SwizzleILi3ELi4ELi3EEENS4_18smem_ptr_flag_bitsILi32EEENST_INS5_IJNSA_ILi8EEENSA_ILi32EEEEEENS5_IJS18_SC_EEEEEEEvNS4_8identityENS4_18SM100_TMA_2SM_LOADES1C_vS1D_EENS_8epilogue10collective18CollectiveEpilogueINS1G_23Sm100TmaWarpSpecializedILi4ELi2ELi16ELb1ELb0EEEJNS5_IJSH_SG_SH_EEENS5_IJNST_ISH_SC_EENST_INS5_IJNSA_ILi16EEESB_EEENS5_IJSC_SF_EEEEEEEESJ_SK_SJ_SK_NS1G_6fusion15FusionCallbacksIS1K_NS1S_17LinearCombinationISJ_fSJ_fLNS_15FloatRoundStyleE2EEES1L_S1R_JEEENS4_5SM1004TMEM4LOAD26SM100_TMEM_LOAD_32dp32b16xENS4_13SM90_TMA_LOADENS12_INS13_ILi2ELi4ELi3EEES16_NST_INS5_IJS17_S1N_EEENS5_IJS1N_SC_EEEEEEENS4_39AutoVectorizingCopyWithAssumedAlignmentILi128EEENS4_14SM90_TMA_STOREES27_S29_S29_EEEvvEEEEvNT_6ParamsE) ;  /* 0xffffff2c02147950 */ /* 0x000fea0003c3ffff */
.L_x_239:
[----:B------:R-:W-:-:S00]  /*d3b0*/  BRA `(.L_x_239) ;  /* 0xfffffffc00fc7947 */ /* 0x000fc0000383ffff */
[----:B------:R-:W-:-:S00]  /*d3c0*/  NOP ;  /* 0x0000000000007918 */ /* 0x000fc00000000000 */
        /* <DEDUP_REMOVED lines=11> */
.L_x_240:


//--------------------- .nv.global.init           --------------------------
	.section	.nv.global.init,"aw",@progbits
.nv.global.init:
	.type		$str$27,@object
	.size		$str$27,($str$28 - $str$27)
$str$27:
        /*0000*/ 	.byte	0x28, 0x61, 0x64, 0x64, 0x72, 0x65, 0x73, 0x73, 0x20, 0x26, 0x20, 0x6d, 0x61, 0x73, 0x6b, 0x29
        /*0010*/ 	.byte	0x20, 0x3d, 0x3d, 0x20, 0x30, 0x00
	.type		$str$28,@object
	.size		$str$28,($str$26 - $str$28)
$str$28:
        /*0016*/ 	.byte	0x2f, 0x74, 0x6d, 0x70, 0x2f, 0x63, 0x75, 0x74, 0x6c, 0x61, 0x73, 0x73, 0x5f, 0x73, 0x77, 0x65
        /*0026*/ 	.byte	0x65, 0x70, 0x5f, 0x73, 0x72, 0x63, 0x2f, 0x69, 0x6e, 0x63, 0x6c, 0x75, 0x64, 0x65, 0x2f, 0x63
        /*0036*/ 	.byte	0x75, 0x74, 0x65, 0x2f, 0x70, 0x6f, 0x69, 0x6e, 0x74, 0x65, 0x72, 0x5f, 0x66, 0x6c, 0x61, 0x67
        /*0046*/ 	.byte	0x67, 0x65, 0x64, 0x2e, 0x68, 0x70, 0x70, 0x00
	.type		$str$26,@object
	.size		$str$26,($str$25 - $str$26)
$str$26:
        /*004e*/ 	.byte	0x2f, 0x74, 0x6d, 0x70, 0x2f, 0x63, 0x75, 0x74, 0x6c, 0x61, 0x73, 0x73, 0x5f, 0x73, 0x77, 0x65
        /*005e*/ 	.byte	0x65, 0x70, 0x5f, 0x73, 0x72, 0x63, 0x2f, 0x69, 0x6e, 0x63, 0x6c, 0x75, 0x64, 0x65, 0x2f, 0x63
        /*006e*/ 	.byte	0x75, 0x74, 0x65, 0x2f, 0x61, 0x74, 0x6f, 0x6d, 0x2f, 0x63, 0x6f, 0x70, 0x79, 0x5f, 0x74, 0x72
        /*007e*/ 	.byte	0x61, 0x69, 0x74, 0x73, 0x5f, 0x73, 0x6d, 0x31, 0x30, 0x30, 0x2e, 0x68, 0x70, 0x70, 0x00
	.type		$str$25,@object
	.size		$str$25,(__unnamed_1 - $str$25)
$str$25:
        /*008d*/ 	.byte	0x28, 0x28, 0x75, 0x69, 0x6e, 0x74, 0x33, 0x32, 0x5f, 0x74, 0x28, 0x74, 0x68, 0x72, 0x65, 0x61
        /*009d*/ 	.byte	0x64, 0x49, 0x64, 0x78, 0x2e, 0x78, 0x29, 0x20, 0x2f, 0x20, 0x33, 0x32, 0x29, 0x20, 0x25, 0x20
        /*00ad*/ 	.byte	0x34, 0x29, 0x20, 0x3d, 0x3d, 0x20, 0x28, 0x28, 0x28, 0x74, 0x6d, 0x65, 0x6d, 0x5f, 0x61, 0x64
        /*00bd*/ 	.byte	0x64, 0x72, 0x20, 0x3e, 0x3e, 0x20, 0x31, 0x36, 0x29, 0x20, 0x2f, 0x20, 0x33, 0x32, 0x29, 0x20
        /*00cd*/ 	.byte	0x25, 0x20, 0x34, 0x29, 0x00
	.type		__unnamed_1,@object
	.size		__unnamed_1,(__unnamed_2 - __unnamed_1)
__unnamed_1:
        /*00d2*/ 	.byte	0x61, 0x75, 0x74, 0x6f, 0x20, 0x63, 0x75, 0x74, 0x65, 0x3a, 0x3a, 0x61, 0x73, 0x5f, 0x70, 0x6f
        /* <DEDUP_REMOVED lines=24> */
        /*0262*/ 	.byte	0x43, 0x3c, 0x32, 0x30, 0x34, 0x38, 0x3e, 0x3e, 0x3e, 0x3e, 0x5d, 0x00
	.type		__unnamed_2,@object
	.size		__unnamed_2,(.L_2 - __unnamed_2)
__unnamed_2:
        /* <DEDUP_REMOVED lines=42> */
        /*050e*/ 	.byte	0x3e, 0x5d, 0x00
.L_2:


//--------------------- .nv.shared._ZN7cutlass13device_kernelINS_4gemm6kernel13GemmUniversalIN4cute5tupleIJiiiiEEENS1_10collective13CollectiveMmaINS1_35MainloopSm100TmaUmmaWarpSpecializedILi3ELi2ELi4ENS5_IJNS4_1CILi2EEESB_NSA_ILi1EEEEEEEENS5_IJNSA_ILi128EEENSA_ILi256EEENSA_ILi64EEEEEENS_10tfloat32_tENS5_IJlSC_lEEESJ_SK_NS4_8TiledMMAINS4_8MMA_AtomIJNS4_23SM100_MMA_TF32_2x1SM_SSISJ_SJ_fLi128ELi256ELNS4_4UMMA5MajorE0ELSP_0ELNSO_7ScaleInE0ELSQ_0EEEEEENS4_6LayoutINS5_IJSC_SC_SC_EEENS5_IJNSA_ILi0EEESV_SV_EEEEENS5_IJNS4_10UnderscoreESY_SY_EEEEENS4_28SM100_TMA_2SM_LOAD_MULTICASTENS4_14ComposedLayoutINS4_7SwizzleILi3ELi4ELi3EEENS4_18smem_ptr_flag_bitsILi32EEENST_INS5_IJNSA_ILi8EEENSA_ILi32EEEEEENS5_IJS18_SC_EEEEEEEvNS4_8identityENS4_18SM100_TMA_2SM_LOADES1C_vS1D_EENS_8epilogue10collective18CollectiveEpilogueINS1G_23Sm100TmaWarpSpecializedILi4ELi2ELi16ELb1ELb0EEEJNS5_IJSH_SG_SH_EEENS5_IJNST_ISH_SC_EENST_INS5_IJNSA_ILi16EEESB_EEENS5_IJSC_SF_EEEEEEEESJ_SK_SJ_SK_NS1G_6fusion15FusionCallbacksIS1K_NS1S_17LinearCombinationISJ_fSJ_fLNS_15FloatRoundStyleE2EEES1L_S1R_JEEENS4_5SM1004TMEM4LOAD26SM100_TMEM_LOAD_32dp32b16xENS4_13SM90_TMA_LOADENS12_INS13_ILi2ELi4ELi3EEES16_NST_INS5_IJS17_S1N_EEENS5_IJS1N_SC_EEEEEEENS4_39AutoVectorizingCopyWithAssumedAlignmentILi128EEENS4_14SM90_TMA_STOREES27_S29_S29_EEEvvEEEEvNT_6ParamsE --------------------------
	.section	.nv.shared._ZN7cutlass13device_kernelINS_4gemm6kernel13GemmUniversalIN4cute5tupleIJiiiiEEENS1_10collective13CollectiveMmaINS1_35MainloopSm100TmaUmmaWarpSpecializedILi3ELi2ELi4ENS5_IJNS4_1CILi2EEESB_NSA_ILi1EEEEEEEENS5_IJNSA_ILi128EEENSA_ILi256EEENSA_ILi64EEEEEENS_10tfloat32_tENS5_IJlSC_lEEESJ_SK_NS4_8TiledMMAINS4_8MMA_AtomIJNS4_23SM100_MMA_TF32_2x1SM_SSISJ_SJ_fLi128ELi256ELNS4_4UMMA5MajorE0ELSP_0ELNSO_7ScaleInE0ELSQ_0EEEEEENS4_6LayoutINS5_IJSC_SC_SC_EEENS5_IJNSA_ILi0EEESV_SV_EEEEENS5_IJNS4_10UnderscoreESY_SY_EEEEENS4_28SM100_TMA_2SM_LOAD_MULTICASTENS4_14ComposedLayoutINS4_7SwizzleILi3ELi4ELi3EEENS4_18smem_ptr_flag_bitsILi32EEENST_INS5_IJNSA_ILi8EEENSA_ILi32EEEEEENS5_IJS18_SC_EEEEEEEvNS4_8identityENS4_18SM100_TMA_2SM_LOADES1C_vS1D_EENS_8epilogue10collective18CollectiveEpilogueINS1G_23Sm100TmaWarpSpecializedILi4ELi2ELi16ELb1ELb0EEEJNS5_IJSH_SG_SH_EEENS5_IJNST_ISH_SC_EENST_INS5_IJNSA_ILi16EEESB_EEENS5_IJSC_SF_EEEEEEEESJ_SK_SJ_SK_NS1G_6fusion15FusionCallbacksIS1K_NS1S_17LinearCombinationISJ_fSJ_fLNS_15FloatRoundStyleE2EEES1L_S1R_JEEENS4_5SM1004TMEM4LOAD26SM100_TMEM_LOAD_32dp32b16xENS4_13SM90_TMA_LOADENS12_INS13_ILi2ELi4ELi3EEES16_NST_INS5_IJS17_S1N_EEENS5_IJS1N_SC_EEEEEEENS4_39AutoVectorizingCopyWithAssumedAlignmentILi128EEENS4_14SM90_TMA_STOREES27_S29_S29_EEEvvEEEEvNT_6ParamsE,"aw",@nobits
	.sectionflags	@""
	.align	16
	.zero		1024


//--------------------- .nv.shared.reserved.0     --------------------------
	.section	.nv.shared.reserved.0,"aw",@nobits
	.weak		__nv_reservedSMEM_offset_0_alias
	.size		__nv_reservedSMEM_offset_0_alias, 0, 64
	.other		__nv_reservedSMEM_offset_0_alias,@"STO_CUDA_RESERVED_SHARED STV_DEFAULT"
__nv_reservedSMEM_offset_0_alias:
	.zero		0
.nv.shared.reserved.0:
	.zero		64
	.weak		__nv_reservedSMEM_tcgen05_partition
	.type		__nv_reservedSMEM_tcgen05_partition,@object
	.size		__nv_reservedSMEM_tcgen05_partition,(.L_0 - __nv_reservedSMEM_tcgen05_partition)
__nv_reservedSMEM_tcgen05_partition:
	.zero		32
.L_0:


//--------------------- .nv.global                --------------------------
	.section	.nv.global,"aw",@nobits
.nv.global:
	.type		_ZN40_INTERNAL_4a3fce50_4_k_cu_a4f53850_102904cute1_E,@object
	.size		_ZN40_INTERNAL_4a3fce50_4_k_cu_a4f53850_102904cute1_E,(_ZN40_INTERNAL_4a3fce50_4_k_cu_a4f53850_102904cuda3std3__45__cpo6cbeginE - _ZN40_INTERNAL_4a3fce50_4_k_cu_a4f53850_102904cute1_E)
_ZN40_INTERNAL_4a3fce50_4_k_cu_a4f53850_102904cute1_E:
	.zero		1
	.type		_ZN40_INTERNAL_4a3fce50_4_k_cu_a4f53850_102904cuda3std3__45__cpo6cbeginE,@object
	.size		_ZN40_INTERNAL_4a3fce50_4_k_cu_a4f53850_102904cuda3std3__45__cpo6cbeginE,(_ZN40_INTERNAL_4a3fce50_4_k_cu_a4f53850_102904cuda3std3__48in_placeE - _ZN40_INTERNAL_4a3fce50_4_k_cu_a4f53850_102904cuda3std3__45__cpo6cbeginE)
_ZN40_INTERNAL_4a3fce50_4_k_cu_a4f53850_102904cuda3std3__45__cpo6cbeginE:
	.zero		1
	.type		_ZN40_INTERNAL_4a3fce50_4_k_cu_a4f53850_102904cuda3std3__48in_placeE,@object
	.size		_ZN40_INTERNAL_4a3fce50_4_k_cu_a4f53850_102904cuda3std3__48in_placeE,(_ZN40_INTERNAL_4a3fce50_4_k_cu_a4f53850_102904cuda3std6ranges3__45__cpo9iter_moveE - _ZN40_INTERNAL_4a3fce50_4_k_cu_a4f53850_102904cuda3std3__48in_placeE)
_ZN40_INTERNAL_4a3fce50_4_k_cu_a4f53850_102904cuda3std3__48in_placeE:
	.zero		1
	.type		_ZN40_INTERNAL_4a3fce50_4_k_cu_a4f53850_102904cuda3std6ranges3__45__cpo9iter_moveE,@object
	.size		_ZN40_INTERNAL_4a3fce50_4_k_cu_a4f53850_102904cuda3std6ranges3__45__cpo9iter_moveE,(_ZN40_INTERNAL_4a3fce50_4_k_cu_a4f53850_102904cuda3std3__45__cpo5beginE - _ZN40_INTERNAL_4a3fce50_4_k_cu_a4f53850_102904cuda3std6ranges3__45__cpo9iter_moveE)
_ZN40_INTERNAL_4a3fce50_4_k_cu_a4f53850_102904cuda3std6ranges3__45__cpo9iter_moveE:
	.zero		1
	.type		_ZN40_INTERNAL_4a3fce50_4_k_cu_a4f53850_102904cuda3std3__45__cpo5beginE,@object
	.size		_ZN40_INTERNAL_4a3fce50_4_k_cu_a4f53850_102904cuda3std3__45__cpo5beginE,(_ZN40_INTERNAL_4a3fce50_4_k_cu_a4f53850_102904cuda3std3__442_GLOBAL__N__4a3fce50_4_k_cu_a4f53850_102906ignoreE - _ZN40_INTERNAL_4a3fce50_4_k_cu_a4f53850_102904cuda3std3__45__cpo5beginE)
_ZN40_INTERNAL_4a3fce50_4_k_cu_a4f53850_102904cuda3std3__45__cpo5beginE:
	.zero		1
	.type		_ZN40_INTERNAL_4a3fce50_4_k_cu_a4f53850_102904cuda3std3__442_GLOBAL__N__4a3fce50_4_k_cu_a4f53850_102906ignoreE,@object
	.size		_ZN40_INTERNAL_4a3fce50_4_k_cu_a4f53850_102904cuda3std3__442_GLOBAL__N__4a3fce50_4_k_cu_a4f53850_102906ignoreE,(_ZN40_INTERNAL_4a3fce50_4_k_cu_a4f53850_102904cute7productE - _ZN40_INTERNAL_4a3fce50_4_k_cu_a4f53850_102904cuda3std3__442_GLOBAL__N__4a3fce50_4_k_cu_a4f53850_102906ignoreE)
_ZN40_INTERNAL_4a3fce50_4_k_cu_a4f53850_102904cuda3std3__442_GLOBAL__N__4a3fce50_4_k_cu_a4f53850_102906ignoreE:
	.zero		1
	.type		_ZN40_INTERNAL_4a3fce50_4_k_cu_a4f53850_102904cute7productE,@object
	.size		_ZN40_INTERNAL_4a3fce50_4_k_cu_a4f53850_102904cute7productE,(_ZN40_INTERNAL_4a3fce50_4_k_cu_a4f53850_102904cuda3std3__45__cpo3endE - _ZN40_INTERNAL_4a3fce50_4_k_cu_a4f53850_102904cute7productE)
_ZN40_INTERNAL_4a3fce50_4_k_cu_a4f53850_102904cute7productE:
	.zero		1
	.type		_ZN40_INTERNAL_4a3fce50_4_k_cu_a4f53850_102904cuda3std3__45__cpo3endE,@object
	.size		_ZN40_INTERNAL_4a3fce50_4_k_cu_a4f53850_102904cuda3std3__45__cpo3endE,(_ZN40_INTERNAL_4a3fce50_4_k_cu_a4f53850_102904cuda3std3__419piecewise_constructE - _ZN40_INTERNAL_4a3fce50_4_k_cu_a4f53850_102904cuda3std3__45__cpo3endE)
_ZN40_INTERNAL_4a3fce50_4_k_cu_a4f53850_102904cuda3std3__45__cpo3endE:
	.zero		1
	.type		_ZN40_INTERNAL_4a3fce50_4_k_cu_a4f53850_102904cuda3std3__419piecewise_constructE,@object
	.size		_ZN40_INTERNAL_4a3fce50_4_k_cu_a4f53850_102904cuda3std3__419piecewise_constructE,(_ZN40_INTERNAL_4a3fce50_4_k_cu_a4f53850_102904cuda3std3__45__cpo4cendE - _ZN40_INTERNAL_4a3fce50_4_k_cu_a4f53850_102904cuda3std3__419piecewise_constructE)
_ZN40_INTERNAL_4a3fce50_4_k_cu_a4f53850_102904cuda3std3__419piecewise_constructE:
	.zero		1
	.type		_ZN40_INTERNAL_4a3fce50_4_k_cu_a4f53850_102904cuda3std3__45__cpo4cendE,@object
	.size		_ZN40_INTERNAL_4a3fce50_4_k_cu_a4f53850_102904cuda3std3__45__cpo4cendE,(_ZN40_INTERNAL_4a3fce50_4_k_cu_a4f53850_102904cuda3std6ranges3__45__cpo4swapE - _ZN40_INTERNAL_4a3fce50_4_k_cu_a4f53850_102904cuda3std3__45__cpo4cendE)
_ZN40_INTERNAL_4a3fce50_4_k_cu_a4f53850_102904cuda3std3__45__cpo4cendE:
	.zero		1
	.type		_ZN40_INTERNAL_4a3fce50_4_k_cu_a4f53850_102904cuda3std6ranges3__45__cpo4swapE,@object
	.size		_ZN40_INTERNAL_4a3fce50_4_k_cu_a4f53850_102904cuda3std6ranges3__45__cpo4swapE,(.L_10 - _ZN40_INTERNAL_4a3fce50_4_k_cu_a4f53850_102904cuda3std6ranges3__45__cpo4swapE)
_ZN40_INTERNAL_4a3fce50_4_k_cu_a4f53850_102904cuda3std6ranges3__45__cpo4swapE:
	.zero		1
.L_10:


//--------------------- .nv.constant0._ZN7cutlass13device_kernelINS_4gemm6kernel13GemmUniversalIN4cute5tupleIJiiiiEEENS1_10collective13CollectiveMmaINS1_35MainloopSm100TmaUmmaWarpSpecializedILi3ELi2ELi4ENS5_IJNS4_1CILi2EEESB_NSA_ILi1EEEEEEEENS5_IJNSA_ILi128EEENSA_ILi256EEENSA_ILi64EEEEEENS_10tfloat32_tENS5_IJlSC_lEEESJ_SK_NS4_8TiledMMAINS4_8MMA_AtomIJNS4_23SM100_MMA_TF32_2x1SM_SSISJ_SJ_fLi128ELi256ELNS4_4UMMA5MajorE0ELSP_0ELNSO_7ScaleInE0ELSQ_0EEEEEENS4_6LayoutINS5_IJSC_SC_SC_EEENS5_IJNSA_ILi0EEESV_SV_EEEEENS5_IJNS4_10UnderscoreESY_SY_EEEEENS4_28SM100_TMA_2SM_LOAD_MULTICASTENS4_14ComposedLayoutINS4_7SwizzleILi3ELi4ELi3EEENS4_18smem_ptr_flag_bitsILi32EEENST_INS5_IJNSA_ILi8EEENSA_ILi32EEEEEENS5_IJS18_SC_EEEEEEEvNS4_8identityENS4_18SM100_TMA_2SM_LOADES1C_vS1D_EENS_8epilogue10collective18CollectiveEpilogueINS1G_23Sm100TmaWarpSpecializedILi4ELi2ELi16ELb1ELb0EEEJNS5_IJSH_SG_SH_EEENS5_IJNST_ISH_SC_EENST_INS5_IJNSA_ILi16EEESB_EEENS5_IJSC_SF_EEEEEEEESJ_SK_SJ_SK_NS1G_6fusion15FusionCallbacksIS1K_NS1S_17LinearCombinationISJ_fSJ_fLNS_15FloatRoundStyleE2EEES1L_S1R_JEEENS4_5SM1004TMEM4LOAD26SM100_TMEM_LOAD_32dp32b16xENS4_13SM90_TMA_LOADENS12_INS13_ILi2ELi4ELi3EEES16_NST_INS5_IJS17_S1N_EEENS5_IJS1N_SC_EEEEEEENS4_39AutoVectorizingCopyWithAssumedAlignmentILi128EEENS4_14SM90_TMA_STOREES27_S29_S29_EEEvvEEEEvNT_6ParamsE --------------------------
	.section	.nv.constant0._ZN7cutlass13device_kernelINS_4gemm6kernel13GemmUniversalIN4cute5tupleIJiiiiEEENS1_10collective13CollectiveMmaINS1_35MainloopSm100TmaUmmaWarpSpecializedILi3ELi2ELi4ENS5_IJNS4_1CILi2EEESB_NSA_ILi1EEEEEEEENS5_IJNSA_ILi128EEENSA_ILi256EEENSA_ILi64EEEEEENS_10tfloat32_tENS5_IJlSC_lEEESJ_SK_NS4_8TiledMMAINS4_8MMA_AtomIJNS4_23SM100_MMA_TF32_2x1SM_SSISJ_SJ_fLi128ELi256ELNS4_4UMMA5MajorE0ELSP_0ELNSO_7ScaleInE0ELSQ_0EEEEEENS4_6LayoutINS5_IJSC_SC_SC_EEENS5_IJNSA_ILi0EEESV_SV_EEEEENS5_IJNS4_10UnderscoreESY_SY_EEEEENS4_28SM100_TMA_2SM_LOAD_MULTICASTENS4_14ComposedLayoutINS4_7SwizzleILi3ELi4ELi3EEENS4_18smem_ptr_flag_bitsILi32EEENST_INS5_IJNSA_ILi8EEENSA_ILi32EEEEEENS5_IJS18_SC_EEEEEEEvNS4_8identityENS4_18SM100_TMA_2SM_LOADES1C_vS1D_EENS_8epilogue10collective18CollectiveEpilogueINS1G_23Sm100TmaWarpSpecializedILi4ELi2ELi16ELb1ELb0EEEJNS5_IJSH_SG_SH_EEENS5_IJNST_ISH_SC_EENST_INS5_IJNSA_ILi16EEESB_EEENS5_IJSC_SF_EEEEEEEESJ_SK_SJ_SK_NS1G_6fusion15FusionCallbacksIS1K_NS1S_17LinearCombinationISJ_fSJ_fLNS_15FloatRoundStyleE2EEES1L_S1R_JEEENS4_5SM1004TMEM4LOAD26SM100_TMEM_LOAD_32dp32b16xENS4_13SM90_TMA_LOADENS12_INS13_ILi2ELi4ELi3EEES16_NST_INS5_IJS17_S1N_EEENS5_IJS1N_SC_EEEEEEENS4_39AutoVectorizingCopyWithAssumedAlignmentILi128EEENS4_14SM90_TMA_STOREES27_S29_S29_EEEvvEEEEvNT_6ParamsE,"a",@progbits
	.sectionflags	@""
	.align	4
.nv.constant0._ZN7cutlass13device_kernelINS_4gemm6kernel13GemmUniversalIN4cute5tupleIJiiiiEEENS1_10collective13CollectiveMmaINS1_35MainloopSm100TmaUmmaWarpSpecializedILi3ELi2ELi4ENS5_IJNS4_1CILi2EEESB_NSA_ILi1EEEEEEEENS5_IJNSA_ILi128EEENSA_ILi256EEENSA_ILi64EEEEEENS_10tfloat32_tENS5_IJlSC_lEEESJ_SK_NS4_8TiledMMAINS4_8MMA_AtomIJNS4_23SM100_MMA_TF32_2x1SM_SSISJ_SJ_fLi128ELi256ELNS4_4UMMA5MajorE0ELSP_0ELNSO_7ScaleInE0ELSQ_0EEEEEENS4_6LayoutINS5_IJSC_SC_SC_EEENS5_IJNSA_ILi0EEESV_SV_EEEEENS5_IJNS4_10UnderscoreESY_SY_EEEEENS4_28SM100_TMA_2SM_LOAD_MULTICASTENS4_14ComposedLayoutINS4_7SwizzleILi3ELi4ELi3EEENS4_18smem_ptr_flag_bitsILi32EEENST_INS5_IJNSA_ILi8EEENSA_ILi32EEEEEENS5_IJS18_SC_EEEEEEEvNS4_8identityENS4_18SM100_TMA_2SM_LOADES1C_vS1D_EENS_8epilogue10collective18CollectiveEpilogueINS1G_23Sm100TmaWarpSpecializedILi4ELi2ELi16ELb1ELb0EEEJNS5_IJSH_SG_SH_EEENS5_IJNST_ISH_SC_EENST_INS5_IJNSA_ILi16EEESB_EEENS5_IJSC_SF_EEEEEEEESJ_SK_SJ_SK_NS1G_6fusion15FusionCallbacksIS1K_NS1S_17LinearCombinationISJ_fSJ_fLNS_15FloatRoundStyleE2EEES1L_S1R_JEEENS4_5SM1004TMEM4LOAD26SM100_TMEM_LOAD_32dp32b16xENS4_13SM90_TMA_LOADENS12_INS13_ILi2ELi4ELi3EEES16_NST_INS5_IJS17_S1N_EEENS5_IJS1N_SC_EEEEEEENS4_39AutoVectorizingCopyWithAssumedAlignmentILi128EEENS4_14SM90_TMA_STOREES27_S29_S29_EEEvvEEEEvNT_6ParamsE:
	.zero		2944


//--------------------- SYMBOLS --------------------------

	.type		.nv.reservedSmem.offset0,@object
	.size		.nv.reservedSmem.offset0,0x4
	.type		.nv.reservedSmem.cap,@object
	.size		.nv.reservedSmem.cap,0x4
	.type		__assertfail,@function
